// auto-generated by cutlass_sweep.fmha — config: {"arch": "sm_90", "direction": "fwd", "dtype": "e4m3", "head_dim": 32, "mask": "residual", "schedule": "cooperative", "tile_kv": 64, "tile_q": 128}
#include "cutlass/cutlass.h"
#include "cute/tensor.hpp"
#include "cutlass/device_kernel.h"
#include "cutlass/kernel_hardware_info.h"
#include "88_hopper_fmha/collective/fmha_fusion.hpp"
#include "88_hopper_fmha/kernel/fmha_kernel_builder.hpp"

using namespace cute;
using Element = cutlass::float_e4m3_t;
using TileShape = Shape<_128, _64, _32>;
using StrideQ = cute::tuple<int, _1, cute::tuple<int, int>>;
using StrideK = cute::tuple<int, _1, cute::tuple<int, int>>;
using StrideV = cute::tuple<cute::_1, int, cute::tuple<int, int>>;

using Kernel = typename cutlass::fmha::kernel::FmhaBuilder<
    Element, float, float,
    TileShape, StrideQ, StrideK, StrideV,
    cutlass::fmha::collective::ResidualFusion,
    cutlass::gemm::KernelTmaWarpSpecializedCooperative
  >::Kernel;

auto* _anchor = &cutlass::device_kernel<Kernel>;


// ===== COMPILED SASS (sm_90a) =====

	.target	sm_90a

	.elftype	@"ET_EXEC"


//--------------------- .note.nv.tkinfo           --------------------------
	.section	.note.nv.tkinfo,"",@"SHT_NOTE"
	.sectionflags	@"SHF_NOTE_NV_TKINFO"
	.tkinfo
        /*0018*/ 	.word	0x00000002
        /*0030*/ 	.string	""
        /*0030*/ 	.string	"ptxas"
        /*0030*/ 	.string	"Cuda compilation tools, release 13.0, V13.0.88"
        /*0030*/ 	.string	"Build cuda_13.0.r13.0/compiler.36424714_0"
        /*0030*/ 	.string	"-arch sm_90a -m 64 "



//--------------------- .note.nv.cuinfo           --------------------------
	.section	.note.nv.cuinfo,"",@"SHT_NOTE"
	.sectionflags	@"SHF_NOTE_NV_CUINFO"
        /*0018*/ 	.short	0x0002
        /*001a*/ 	.short	0x005a
        /*001c*/ 	.short	0x0082
	.zero		2


//--------------------- .nv.info                  --------------------------
	.section	.nv.info,"",@"SHT_CUDA_INFO"
	.align	4


	//----- nvinfo : EIATTR_REGCOUNT
	.align		4
        /*0000*/ 	.byte	0x04, 0x2f
        /*0002*/ 	.short	(.L_15 - .L_14)
	.align		4
.L_14:
        /*0004*/ 	.word	index@(_ZN7cutlass13device_kernelINS_4fmha6kernel28FmhaKernelTmaWarpSpecializedINS1_10collective30FmhaMainloopTmaWarpSpecializedINS_12float_e4m3_tEffN4cute5tupleIJNS7_1CILi128EEENS9_ILi64EEENS9_ILi32EEEEEENS8_IJiNS9_ILi1EEENS8_IJiiEEEEEESG_NS8_IJSE_iSF_EEENS4_14ResidualFusionEJEEENS4_15FmhaFwdEpilogueIS6_fNS8_IJSB_SC_SB_EEEEENS2_23IndividualTileSchedulerEJEEEEEvNT_6ParamsE)
        /*0008*/ 	.word	0x000000a8


	//----- nvinfo : EIATTR_FRAME_SIZE
	.align		4
.L_15:
        /*000c*/ 	.byte	0x04, 0x11
        /*000e*/ 	.short	(.L_17 - .L_16)
	.align		4
.L_16:
        /*0010*/ 	.word	index@($__internal_0_$__cuda_sm20_rcp_rn_f32_slowpath)
        /*0014*/ 	.word	0x00000000


	//----- nvinfo : EIATTR_FRAME_SIZE
	.align		4
.L_17:
        /*0018*/ 	.byte	0x04, 0x11
        /*001a*/ 	.short	(.L_19 - .L_18)
	.align		4
.L_18:
        /*001c*/ 	.word	index@(_ZN7cutlass13device_kernelINS_4fmha6kernel28FmhaKernelTmaWarpSpecializedINS1_10collective30FmhaMainloopTmaWarpSpecializedINS_12float_e4m3_tEffN4cute5tupleIJNS7_1CILi128EEENS9_ILi64EEENS9_ILi32EEEEEENS8_IJiNS9_ILi1EEENS8_IJiiEEEEEESG_NS8_IJSE_iSF_EEENS4_14ResidualFusionEJEEENS4_15FmhaFwdEpilogueIS6_fNS8_IJSB_SC_SB_EEEEENS2_23IndividualTileSchedulerEJEEEEEvNT_6ParamsE)
        /*0020*/ 	.word	0x00000000


	//----- nvinfo : EIATTR_MIN_STACK_SIZE
	.align		4
.L_19:
        /*0024*/ 	.byte	0x04, 0x12
        /*0026*/ 	.short	(.L_21 - .L_20)
	.align		4
.L_20:
        /*0028*/ 	.word	index@(_ZN7cutlass13device_kernelINS_4fmha6kernel28FmhaKernelTmaWarpSpecializedINS1_10collective30FmhaMainloopTmaWarpSpecializedINS_12float_e4m3_tEffN4cute5tupleIJNS7_1CILi128EEENS9_ILi64EEENS9_ILi32EEEEEENS8_IJiNS9_ILi1EEENS8_IJiiEEEEEESG_NS8_IJSE_iSF_EEENS4_14ResidualFusionEJEEENS4_15FmhaFwdEpilogueIS6_fNS8_IJSB_SC_SB_EEEEENS2_23IndividualTileSchedulerEJEEEEEvNT_6ParamsE)
        /*002c*/ 	.word	0x00000000
.L_21:


//--------------------- .nv.compat                --------------------------
	.section	.nv.compat,"",@"SHT_CUDA_COMPAT_INFO"
	.align	4
        /*0000*/ 	.byte	0x02, 0x09, 0x01, 0x00, 0x02, 0x02, 0x04, 0x00, 0x02, 0x05, 0x05, 0x00, 0x03, 0x07, 0x01, 0x01
        /*0010*/ 	.byte	0x02, 0x03, 0x01, 0x00, 0x02, 0x06, 0x01, 0x00, 0x04, 0x0b, 0x08, 0x00, 0x00, 0x00, 0x00, 0x00
        /*0020*/ 	.byte	0x00, 0x00, 0x00, 0x00


//--------------------- .nv.info._ZN7cutlass13device_kernelINS_4fmha6kernel28FmhaKernelTmaWarpSpecializedINS1_10collective30FmhaMainloopTmaWarpSpecializedINS_12float_e4m3_tEffN4cute5tupleIJNS7_1CILi128EEENS9_ILi64EEENS9_ILi32EEEEEENS8_IJiNS9_ILi1EEENS8_IJiiEEEEEESG_NS8_IJSE_iSF_EEENS4_14ResidualFusionEJEEENS4_15FmhaFwdEpilogueIS6_fNS8_IJSB_SC_SB_EEEEENS2_23IndividualTileSchedulerEJEEEEEvNT_6ParamsE --------------------------
	.section	.nv.info._ZN7cutlass13device_kernelINS_4fmha6kernel28FmhaKernelTmaWarpSpecializedINS1_10collective30FmhaMainloopTmaWarpSpecializedINS_12float_e4m3_tEffN4cute5tupleIJNS7_1CILi128EEENS9_ILi64EEENS9_ILi32EEEEEENS8_IJiNS9_ILi1EEENS8_IJiiEEEEEESG_NS8_IJSE_iSF_EEENS4_14ResidualFusionEJEEENS4_15FmhaFwdEpilogueIS6_fNS8_IJSB_SC_SB_EEEEENS2_23IndividualTileSchedulerEJEEEEEvNT_6ParamsE,"",@"SHT_CUDA_INFO"
	.sectionflags	@""
	.align	4


	//----- nvinfo : EIATTR_CUDA_API_VERSION
	.align		4
        /*0000*/ 	.byte	0x04, 0x37
        /*0002*/ 	.short	(.L_23 - .L_22)
.L_22:
        /*0004*/ 	.word	0x00000082


	//----- nvinfo : EIATTR_KPARAM_INFO
	.align		4
.L_23:
        /*0008*/ 	.byte	0x04, 0x17
        /*000a*/ 	.short	(.L_25 - .L_24)
.L_24:
        /*000c*/ 	.word	0x00000000
        /*0010*/ 	.short	0x0000
        /*0012*/ 	.short	0x0070
        /*0014*/ 	.byte	0x00, 0xf0, 0x01, 0x20


	//----- nvinfo : EIATTR_SPARSE_MMA_MASK
	.align		4
.L_25:
        /*0018*/ 	.byte	0x03, 0x50
        /*001a*/ 	.short	0x0000


	//----- nvinfo : EIATTR_MAXREG_COUNT
	.align		4
        /*001c*/ 	.byte	0x03, 0x1b
        /*001e*/ 	.short	0x00a8


	//----- nvinfo : EIATTR_NUM_BARRIERS
	.align		4
        /*0020*/ 	.byte	0x02, 0x4c
        /*0022*/ 	.byte	0x02
	.zero		1


	//----- nvinfo : EIATTR_EXTERNS
	.align		4
        /*0024*/ 	.byte	0x04, 0x0f
        /*0026*/ 	.short	(.L_27 - .L_26)


	//   ....[0]....
	.align		4
.L_26:
        /*0028*/ 	.word	index@(__assertfail)


	//----- nvinfo : EIATTR_MERCURY_ISA_VERSION
	.align		4
.L_27:
        /*002c*/ 	.byte	0x03, 0x5f
        /*002e*/ 	.short	0x0101


	//----- nvinfo : EIATTR_INT_WARP_WIDE_INSTR_OFFSETS
	.align		4
        /*0030*/ 	.byte	0x04, 0x31
        /*0032*/ 	.short	(.L_29 - .L_28)


	//   ....[0]....
.L_28:
        /*0034*/ 	.word	0x000006f0


	//   ....[1]....
        /*0038*/ 	.word	0x00000700


	//   ....[2]....
        /*003c*/ 	.word	0x00000710


	//   ....[3]....
        /*0040*/ 	.word	0x00000720


	//   ....[4]....
        /*0044*/ 	.word	0x00000790


	//----- nvinfo : EIATTR_COOP_GROUP_MASK_REGIDS
	.align		4
.L_29:
        /*0048*/ 	.byte	0x04, 0x29
        /*004a*/ 	.short	(.L_31 - .L_30)


	//   ....[0]....
.L_30:
        /*004c*/ 	.word	0xffffffff


	//   ....[1]....
        /*0050*/ 	.word	0xffffffff


	//   ....[2]....
        /*0054*/ 	.word	0xffffffff


	//   ....[3]....
        /*0058*/ 	.word	0xffffffff


	//   ....[4]....
        /*005c*/ 	.word	0xffffffff


	//   ....[5]....
        /*0060*/ 	.word	0xffffffff


	//   ....[6]....
        /*0064*/ 	.word	0xffffffff


	//   ....[7]....
        /*0068*/ 	.word	0xffffffff


	//   ....[8]....
        /*006c*/ 	.word	0xffffffff


	//   ....[9]....
        /*0070*/ 	.word	0xffffffff


	//   ....[10]....
        /*0074*/ 	.word	0xffffffff


	//   ....[11]....
        /*0078*/ 	.word	0xffffffff


	//   ....[12]....
        /*007c*/ 	.word	0xffffffff


	//   ....[13]....
        /*0080*/ 	.word	0xffffffff


	//   ....[14]....
        /*0084*/ 	.word	0xffffffff


	//   ....[15]....
        /*0088*/ 	.word	0xffffffff


	//   ....[16]....
        /*008c*/ 	.word	0xffffffff


	//   ....[17]....
        /*0090*/ 	.word	0xffffffff


	//   ....[18]....
        /*0094*/ 	.word	0xffffffff


	//   ....[19]....
        /*0098*/ 	.word	0xffffffff


	//   ....[20]....
        /*009c*/ 	.word	0xffffffff


	//   ....[21]....
        /*00a0*/ 	.word	0xffffffff


	//   ....[22]....
        /*00a4*/ 	.word	0xffffffff


	//   ....[23]....
        /*00a8*/ 	.word	0xffffffff


	//   ....[24]....
        /*00ac*/ 	.word	0xffffffff


	//   ....[25]....
        /*00b0*/ 	.word	0xffffffff


	//   ....[26]....
        /*00b4*/ 	.word	0xffffffff


	//   ....[27]....
        /*00b8*/ 	.word	0xffffffff


	//   ....[28]....
        /*00bc*/ 	.word	0xffffffff


	//   ....[29]....
        /*00c0*/ 	.word	0xffffffff


	//   ....[30]....
        /*00c4*/ 	.word	0xffffffff


	//   ....[31]....
        /*00c8*/ 	.word	0xffffffff


	//   ....[32]....
        /*00cc*/ 	.word	0xffffffff


	//   ....[33]....
        /*00d0*/ 	.word	0xffffffff


	//   ....[34]....
        /*00d4*/ 	.word	0xffffffff


	//   ....[35]....
        /*00d8*/ 	.word	0xffffffff


	//   ....[36]....
        /*00dc*/ 	.word	0xffffffff


	//   ....[37]....
        /*00e0*/ 	.word	0xffffffff


	//   ....[38]....
        /*00e4*/ 	.word	0xffffffff


	//   ....[39]....
        /*00e8*/ 	.word	0xffffffff


	//   ....[40]....
        /*00ec*/ 	.word	0xffffffff


	//   ....[41]....
        /*00f0*/ 	.word	0xffffffff


	//   ....[42]....
        /*00f4*/ 	.word	0xffffffff


	//   ....[43]....
        /*00f8*/ 	.word	0xffffffff


	//   ....[44]....
        /*00fc*/ 	.word	0xffffffff


	//   ....[45]....
        /*0100*/ 	.word	0xffffffff


	//----- nvinfo : EIATTR_COOP_GROUP_INSTR_OFFSETS
	.align		4
.L_31:
        /*0104*/ 	.byte	0x04, 0x28
        /*0106*/ 	.short	(.L_33 - .L_32)


	//   ....[0]....
.L_32:
        /*0108*/ 	.word	0x00000050


	//   ....[1]....
        /*010c*/ 	.word	0x00000080


	//   ....[2]....
        /*0110*/ 	.word	0x000001b0


	//   ....[3]....
        /*0114*/ 	.word	0x00000370


	//   ....[4]....
        /*0118*/ 	.word	0x00000530


	//   ....[5]....
        /*011c*/ 	.word	0x00000690


	//   ....[6]....
        /*0120*/ 	.word	0x000014d0


	//   ....[7]....
        /*0124*/ 	.word	0x00001530


	//   ....[8]....
        /*0128*/ 	.word	0x00001850


	//   ....[9]....
        /*012c*/ 	.word	0x00001950


	//   ....[10]....
        /*0130*/ 	.word	0x00002980


	//   ....[11]....
        /*0134*/ 	.word	0x00002990


	//   ....[12]....
        /*0138*/ 	.word	0x000029a0


	//   ....[13]....
        /*013c*/ 	.word	0x000029c0


	//   ....[14]....
        /*0140*/ 	.word	0x000029d0


	//   ....[15]....
        /*0144*/ 	.word	0x000029e0


	//   ....[16]....
        /*0148*/ 	.word	0x00002a10


	//   ....[17]....
        /*014c*/ 	.word	0x00002a40


	//   ....[18]....
        /*0150*/ 	.word	0x00002ff0


	//   ....[19]....
        /*0154*/ 	.word	0x00003020


	//   ....[20]....
        /*0158*/ 	.word	0x00003360


	//   ....[21]....
        /*015c*/ 	.word	0x00003450


	//   ....[22]....
        /*0160*/ 	.word	0x000045c0


	//   ....[23]....
        /*0164*/ 	.word	0x000045e0


	//   ....[24]....
        /*0168*/ 	.word	0x00004600


	//   ....[25]....
        /*016c*/ 	.word	0x00004640


	//   ....[26]....
        /*0170*/ 	.word	0x00004680


	//   ....[27]....
        /*0174*/ 	.word	0x000046c0


	//   ....[28]....
        /*0178*/ 	.word	0x000046d0


	//   ....[29]....
        /*017c*/ 	.word	0x000046e0


	//   ....[30]....
        /*0180*/ 	.word	0x000050d0


	//   ....[31]....
        /*0184*/ 	.word	0x000051a0


	//   ....[32]....
        /*0188*/ 	.word	0x00005530


	//   ....[33]....
        /*018c*/ 	.word	0x00005610


	//   ....[34]....
        /*0190*/ 	.word	0x00006780


	//   ....[35]....
        /*0194*/ 	.word	0x000067b0


	//   ....[36]....
        /*0198*/ 	.word	0x000067e0


	//   ....[37]....
        /*019c*/ 	.word	0x00006800


	//   ....[38]....
        /*01a0*/ 	.word	0x00006820


	//   ....[39]....
        /*01a4*/ 	.word	0x00006830


	//   ....[40]....
        /*01a8*/ 	.word	0x00006840


	//   ....[41]....
        /*01ac*/ 	.word	0x00006850


	//   ....[42]....
        /*01b0*/ 	.word	0x00006be0


	//   ....[43]....
        /*01b4*/ 	.word	0x00006c10


	//   ....[44]....
        /*01b8*/ 	.word	0x00006c70


	//   ....[45]....
        /*01bc*/ 	.word	0x00006c80


	//----- nvinfo : EIATTR_REG_RECONFIG
	.align		4
.L_33:
        /*01c0*/ 	.byte	0x01, 0x54
	.zero		2


	//----- nvinfo : EIATTR_SYSCALL_OFFSETS
	.align		4
        /*01c4*/ 	.byte	0x04, 0x46
        /*01c6*/ 	.short	(.L_35 - .L_34)


	//   ....[0]....
.L_34:
        /*01c8*/ 	.word	0x00007550


	//   ....[1]....
        /*01cc*/ 	.word	0x000076b0


	//----- nvinfo : EIATTR_MBARRIER_INSTR_OFFSETS
	.align		4
.L_35:
        /*01d0*/ 	.byte	0x04, 0x39
        /*01d2*/ 	.short	(.L_37 - .L_36)


	//   ....[0]....
.L_36:
        /*01d4*/ 	.word	0x00000320
        /*01d8*/ 	.word	0x000000ff
        /*01dc*/ 	.word	0x00003850
        /*01e0*/ 	.short	0x0100
        /*01e2*/ 	.byte	0x0b
	.zero		1


	//   ....[1]....
        /*01e4*/ 	.word	0x00000330
        /*01e8*/ 	.word	0x000000ff
        /*01ec*/ 	.word	0x00003860
        /*01f0*/ 	.short	0x0100
        /*01f2*/ 	.byte	0x0b
	.zero		1


	//   ....[2]....
        /*01f4*/ 	.word	0x00000340
        /*01f8*/ 	.word	0x000000ff
        /*01fc*/ 	.word	0x00003858
        /*0200*/ 	.short	0x0100
        /*0202*/ 	.byte	0x0b
	.zero		1


	//   ....[3]....
        /*0204*/ 	.word	0x00000350
        /*0208*/ 	.word	0x000000ff
        /*020c*/ 	.word	0x00003868
        /*0210*/ 	.short	0x0100
        /*0212*/ 	.byte	0x0b
	.zero		1


	//   ....[4]....
        /*0214*/ 	.word	0x00000480
        /*0218*/ 	.word	0x000000ff
        /*021c*/ 	.word	0x00003800
        /*0220*/ 	.short	0x0100
        /*0222*/ 	.byte	0x0b
	.zero		1


	//   ....[5]....
        /*0224*/ 	.word	0x00000490
        /*0228*/ 	.word	0x000000ff
        /*022c*/ 	.word	0x00003828
        /*0230*/ 	.short	0x0100
        /*0232*/ 	.byte	0x0b
	.zero		1


	//   ....[6]....
        /*0234*/ 	.word	0x000004a0
        /*0238*/ 	.word	0x000000ff
        /*023c*/ 	.word	0x00003808
        /*0240*/ 	.short	0x0100
        /*0242*/ 	.byte	0x0b
	.zero		1


	//   ....[7]....
        /*0244*/ 	.word	0x000004b0
        /*0248*/ 	.word	0x000000ff
        /*024c*/ 	.word	0x00003830
        /*0250*/ 	.short	0x0100
        /*0252*/ 	.byte	0x0b
	.zero		1


	//   ....[8]....
        /*0254*/ 	.word	0x000004c0
        /*0258*/ 	.word	0x000000ff
        /*025c*/ 	.word	0x00003810
        /*0260*/ 	.short	0x0100
        /*0262*/ 	.byte	0x0b
	.zero		1


	//   ....[9]....
        /*0264*/ 	.word	0x000004d0
        /*0268*/ 	.word	0x000000ff
        /*026c*/ 	.word	0x00003838
        /*0270*/ 	.short	0x0100
        /*0272*/ 	.byte	0x0b
	.zero		1


	//   ....[10]....
        /*0274*/ 	.word	0x000004e0
        /*0278*/ 	.word	0x000000ff
        /*027c*/ 	.word	0x00003818
        /*0280*/ 	.short	0x0100
        /*0282*/ 	.byte	0x0b
	.zero		1


	//   ....[11]....
        /*0284*/ 	.word	0x000004f0
        /*0288*/ 	.word	0x000000ff
        /*028c*/ 	.word	0x00003840
        /*0290*/ 	.short	0x0100
        /*0292*/ 	.byte	0x0b
	.zero		1


	//   ....[12]....
        /*0294*/ 	.word	0x00000500
        /*0298*/ 	.word	0x000000ff
        /*029c*/ 	.word	0x00003820
        /*02a0*/ 	.short	0x0100
        /*02a2*/ 	.byte	0x0b
	.zero		1


	//   ....[13]....
        /*02a4*/ 	.word	0x00000510
        /*02a8*/ 	.word	0x000000ff
        /*02ac*/ 	.word	0x00003848
        /*02b0*/ 	.short	0x0100
        /*02b2*/ 	.byte	0x0b
	.zero		1


	//   ....[14]....
        /*02b4*/ 	.word	0x00000640
        /*02b8*/ 	.word	0x000000ff
        /*02bc*/ 	.word	0x00003870
        /*02c0*/ 	.short	0x0100
        /*02c2*/ 	.byte	0x0b
	.zero		1


	//   ....[15]....
        /*02c4*/ 	.word	0x00000650
        /*02c8*/ 	.word	0x000000ff
        /*02cc*/ 	.word	0x00003880
        /*02d0*/ 	.short	0x0100
        /*02d2*/ 	.byte	0x0b
	.zero		1


	//   ....[16]....
        /*02d4*/ 	.word	0x00000660
        /*02d8*/ 	.word	0x000000ff
        /*02dc*/ 	.word	0x00003878
        /*02e0*/ 	.short	0x0100
        /*02e2*/ 	.byte	0x0b
	.zero		1


	//   ....[17]....
        /*02e4*/ 	.word	0x00000670
        /*02e8*/ 	.word	0x000000ff
        /*02ec*/ 	.word	0x00003888
        /*02f0*/ 	.short	0x0100
        /*02f2*/ 	.byte	0x0b
	.zero		1


	//   ....[18]....
        /*02f4*/ 	.word	0x000007b0
        /*02f8*/ 	.word	0x000000ff
        /*02fc*/ 	.word	0x00003890
        /*0300*/ 	.short	0x0100
        /*0302*/ 	.byte	0x08
	.zero		1


	//   ....[19]....
        /*0304*/ 	.word	0x000007c0
        /*0308*/ 	.word	0x000000ff
        /*030c*/ 	.word	0x00003898
        /*0310*/ 	.short	0x0100
        /*0312*/ 	.byte	0x08
	.zero		1


	//   ....[20]....
        /*0314*/ 	.word	0x000007d0
        /*0318*/ 	.word	0x000000ff
        /*031c*/ 	.word	0x000038a0
        /*0320*/ 	.short	0x0100
        /*0322*/ 	.byte	0x08
	.zero		1


	//   ....[21]....
        /*0324*/ 	.word	0x000007e0
        /*0328*/ 	.word	0x000000ff
        /*032c*/ 	.word	0x000038a8
        /*0330*/ 	.short	0x0100
        /*0332*/ 	.byte	0x08
	.zero		1


	//   ....[22]....
        /*0334*/ 	.word	0x000008e0
        /*0338*/ 	.word	0x000000ff
        /*033c*/ 	.word	0x000038c0
        /*0340*/ 	.short	0x0100
        /*0342*/ 	.byte	0x0b
	.zero		1


	//   ....[23]....
        /*0344*/ 	.word	0x000008f0
        /*0348*/ 	.word	0x000000ff
        /*034c*/ 	.word	0x000038c8
        /*0350*/ 	.short	0x0100
        /*0352*/ 	.byte	0x0b
	.zero		1


	//   ....[24]....
        /*0354*/ 	.word	0x00000d70
        /*0358*/ 	.word	0x000000ff
        /*035c*/ 	.word	0x00003850
        /*0360*/ 	.short	0x010a
        /*0362*/ 	.byte	0x06
	.zero		1


	//   ....[25]....
        /*0364*/ 	.word	0x00000df0
        /*0368*/ 	.word	0x000000ff
        /*036c*/ 	.word	0x00003800
        /*0370*/ 	.short	0x010a
        /*0372*/ 	.byte	0x25
	.zero		1


	//   ....[26]....
        /*0374*/ 	.word	0x00000e40
        /*0378*/ 	.word	0x000000ff
        /*037c*/ 	.word	0xfffffff8
        /*0380*/ 	.short	0x010a
        /*0382*/ 	.byte	0x0b
	.zero		1


	//   ....[27]....
        /*0384*/ 	.word	0x000010f0
        /*0388*/ 	.word	0x0000000d
        /*038c*/ 	.word	0x00000000
        /*0390*/ 	.short	0x0101
        /*0392*/ 	.byte	0x09
	.zero		1


	//   ....[28]....
        /*0394*/ 	.word	0x00002b10
        /*0398*/ 	.word	0x000000ff
        /*039c*/ 	.word	0x00003808
        /*03a0*/ 	.short	0x010a
        /*03a2*/ 	.byte	0x25
	.zero		1


	//   ....[29]....
        /*03a4*/ 	.word	0x00002c60
        /*03a8*/ 	.word	0x000000ff
        /*03ac*/ 	.word	0x00000000
        /*03b0*/ 	.short	0x0101
        /*03b2*/ 	.byte	0x06
	.zero		1


	//   ....[30]....
        /*03b4*/ 	.word	0x00002de0
        /*03b8*/ 	.word	0x000000ff
        /*03bc*/ 	.word	0x00003800
        /*03c0*/ 	.short	0x010a
        /*03c2*/ 	.byte	0x06
	.zero		1


	//   ....[31]....
        /*03c4*/ 	.word	0x000045d0
        /*03c8*/ 	.word	0x000000ff
        /*03cc*/ 	.word	0x00003800
        /*03d0*/ 	.short	0x010a
        /*03d2*/ 	.byte	0x06
	.zero		1


	//   ....[32]....
        /*03d4*/ 	.word	0x000047a0
        /*03d8*/ 	.word	0x000000ff
        /*03dc*/ 	.word	0x00003800
        /*03e0*/ 	.short	0x010a
        /*03e2*/ 	.byte	0x06
	.zero		1


	//   ....[33]....
        /*03e4*/ 	.word	0x000048b0
        /*03e8*/ 	.word	0x000000ff
        /*03ec*/ 	.word	0x00000000
        /*03f0*/ 	.short	0x0101
        /*03f2*/ 	.byte	0x06
	.zero		1


	//   ....[34]....
        /*03f4*/ 	.word	0x00004960
        /*03f8*/ 	.word	0x000000ff
        /*03fc*/ 	.word	0x00000000
        /*0400*/ 	.short	0x0101
        /*0402*/ 	.byte	0x06
	.zero		1


	//   ....[35]....
        /*0404*/ 	.word	0x00004b10
        /*0408*/ 	.word	0x000000ff
        /*040c*/ 	.word	0x00003800
        /*0410*/ 	.short	0x010a
        /*0412*/ 	.byte	0x06
	.zero		1


	//   ....[36]....
        /*0414*/ 	.word	0x00006810
        /*0418*/ 	.word	0x000000ff
        /*041c*/ 	.word	0x00003800
        /*0420*/ 	.short	0x010a
        /*0422*/ 	.byte	0x06
	.zero		1


	//   ....[37]....
        /*0424*/ 	.word	0x00006890
        /*0428*/ 	.word	0x000000ff
        /*042c*/ 	.word	0x00003800
        /*0430*/ 	.short	0x010a
        /*0432*/ 	.byte	0x06
	.zero		1


	//   ....[38]....
        /*0434*/ 	.word	0x00006a20
        /*0438*/ 	.word	0x000000ff
        /*043c*/ 	.word	0x00000000
        /*0440*/ 	.short	0x0101
        /*0442*/ 	.byte	0x06
	.zero		1


	//   ....[39]....
        /*0444*/ 	.word	0x00006ad0
        /*0448*/ 	.word	0x000000ff
        /*044c*/ 	.word	0x00000000
        /*0450*/ 	.short	0x0101
        /*0452*/ 	.byte	0x06
	.zero		1


	//   ....[40]....
        /*0454*/ 	.word	0x00007100
        /*0458*/ 	.word	0x000000ff
        /*045c*/ 	.word	0x00000008
        /*0460*/ 	.short	0x010a
        /*0462*/ 	.byte	0x0b
	.zero		1


	//   ....[41]....
        /*0464*/ 	.word	0x00007c10
        /*0468*/ 	.word	0x00000000
        /*046c*/ 	.word	0x00003890
        /*0470*/ 	.short	0x0101
        /*0472*/ 	.byte	0x25
	.zero		1


	//   ....[42]....
        /*0474*/ 	.word	0x00007d60
        /*0478*/ 	.word	0x00000004
        /*047c*/ 	.word	0x00003860
        /*0480*/ 	.short	0x010a
        /*0482*/ 	.byte	0x3f
	.zero		1


	//   ....[43]....
        /*0484*/ 	.word	0x00007fc0
        /*0488*/ 	.word	0x00000002
        /*048c*/ 	.word	0x00003828
        /*0490*/ 	.short	0x010a
        /*0492*/ 	.byte	0x3f
	.zero		1


	//   ....[44]....
        /*0494*/ 	.word	0x00008200
        /*0498*/ 	.word	0x00000005
        /*049c*/ 	.word	0x00003860
        /*04a0*/ 	.short	0x010a
        /*04a2*/ 	.byte	0x3f
	.zero		1


	//   ....[45]....
        /*04a4*/ 	.word	0x00008470
        /*04a8*/ 	.word	0x00000004
        /*04ac*/ 	.word	0x00003828
        /*04b0*/ 	.short	0x010a
        /*04b2*/ 	.byte	0x3f
	.zero		1


	//   ....[46]....
        /*04b4*/ 	.word	0x000087a0
        /*04b8*/ 	.word	0x00000006
        /*04bc*/ 	.word	0x00003828
        /*04c0*/ 	.short	0x010a
        /*04c2*/ 	.byte	0x3f
	.zero		1


	//   ....[47]....
        /*04c4*/ 	.word	0x00008a10
        /*04c8*/ 	.word	0x00000006
        /*04cc*/ 	.word	0x00003828
        /*04d0*/ 	.short	0x010a
        /*04d2*/ 	.byte	0x3f
	.zero		1


	//   ....[48]....
        /*04d4*/ 	.word	0x00008c70
        /*04d8*/ 	.word	0x00000003
        /*04dc*/ 	.word	0x00003850
        /*04e0*/ 	.short	0x010a
        /*04e2*/ 	.byte	0x3f
	.zero		1


	//   ....[49]....
        /*04e4*/ 	.word	0x00008cd0
        /*04e8*/ 	.word	0x00000003
        /*04ec*/ 	.word	0x00003800
        /*04f0*/ 	.short	0x010a
        /*04f2*/ 	.byte	0x3f
	.zero		1


	//   ....[50]....
        /*04f4*/ 	.word	0x00008d30
        /*04f8*/ 	.word	0x00000006
        /*04fc*/ 	.word	0xfffffff8
        /*0500*/ 	.short	0x010a
        /*0502*/ 	.byte	0x3f
	.zero		1


	//   ....[51]....
        /*0504*/ 	.word	0x00008d90
        /*0508*/ 	.word	0x0000000d
        /*050c*/ 	.word	0x00003808
        /*0510*/ 	.short	0x010a
        /*0512*/ 	.byte	0x3f
	.zero		1


	//   ....[52]....
        /*0514*/ 	.word	0x00008df0
        /*0518*/ 	.word	0x00000006
        /*051c*/ 	.word	0x00003800
        /*0520*/ 	.short	0x010a
        /*0522*/ 	.byte	0x3f
	.zero		1


	//   ....[53]....
        /*0524*/ 	.word	0x00008e50
        /*0528*/ 	.word	0x0000000e
        /*052c*/ 	.word	0x00003800
        /*0530*/ 	.short	0x010a
        /*0532*/ 	.byte	0x3f
	.zero		1


	//   ....[54]....
        /*0534*/ 	.word	0x00008eb0
        /*0538*/ 	.word	0x00000005
        /*053c*/ 	.word	0x00003800
        /*0540*/ 	.short	0x010a
        /*0542*/ 	.byte	0x3f
	.zero		1


	//   ....[55]....
        /*0544*/ 	.word	0x00008f10
        /*0548*/ 	.word	0x00000004
        /*054c*/ 	.word	0x00003800
        /*0550*/ 	.short	0x010a
        /*0552*/ 	.byte	0x3f
	.zero		1


	//   ....[56]....
        /*0554*/ 	.word	0x00008f70
        /*0558*/ 	.word	0x00000003
        /*055c*/ 	.word	0x00000008
        /*0560*/ 	.short	0x010a
        /*0562*/ 	.byte	0x3f
	.zero		1


	//   ....[57]....
        /*0564*/ 	.word	0x00008fc0
        /*0568*/ 	.word	0x00000004
        /*056c*/ 	.word	0x00003860
        /*0570*/ 	.short	0x010a
        /*0572*/ 	.byte	0x3f
	.zero		1


	//   ....[58]....
        /*0574*/ 	.word	0x00009010
        /*0578*/ 	.word	0x00000002
        /*057c*/ 	.word	0x00003828
        /*0580*/ 	.short	0x010a
        /*0582*/ 	.byte	0x3f
	.zero		1


	//   ....[59]....
        /*0584*/ 	.word	0x00009060
        /*0588*/ 	.word	0x00000005
        /*058c*/ 	.word	0x00003860
        /*0590*/ 	.short	0x010a
        /*0592*/ 	.byte	0x3f
	.zero		1


	//   ....[60]....
        /*0594*/ 	.word	0x000090b0
        /*0598*/ 	.word	0x00000004
        /*059c*/ 	.word	0x00003828
        /*05a0*/ 	.short	0x010a
        /*05a2*/ 	.byte	0x3f
	.zero		1


	//   ....[61]....
        /*05a4*/ 	.word	0x00009100
        /*05a8*/ 	.word	0x00000006
        /*05ac*/ 	.word	0x00003828
        /*05b0*/ 	.short	0x010a
        /*05b2*/ 	.byte	0x3f
	.zero		1


	//   ....[62]....
        /*05b4*/ 	.word	0x00009150
        /*05b8*/ 	.word	0x00000006
        /*05bc*/ 	.word	0x00003828
        /*05c0*/ 	.short	0x010a
        /*05c2*/ 	.byte	0x3f
	.zero		1


	//----- nvinfo : EIATTR_NUM_MBARRIERS
	.align		4
.L_37:
        /*05c4*/ 	.byte	0x03, 0x38
        /*05c6*/ 	.short	0x0018


	//----- nvinfo : EIATTR_EXIT_INSTR_OFFSETS
	.align		4
        /*05c8*/ 	.byte	0x04, 0x1c
        /*05ca*/ 	.short	(.L_39 - .L_38)


	//   ....[0]....
.L_38:
        /*05cc*/ 	.word	0x00000990


	//   ....[1]....
        /*05d0*/ 	.word	0x00007c20


	//   ....[2]....
        /*05d4*/ 	.word	0x00007c60


	//   ....[3]....
        /*05d8*/ 	.word	0x00008670


	//   ....[4]....
        /*05dc*/ 	.word	0x00008c50


	//----- nvinfo : EIATTR_MAX_THREADS
	.align		4
.L_39:
        /*05e0*/ 	.byte	0x04, 0x05
        /*05e2*/ 	.short	(.L_41 - .L_40)
.L_40:
        /*05e4*/ 	.word	0x00000180
        /*05e8*/ 	.word	0x00000001
        /*05ec*/ 	.word	0x00000001


	//----- nvinfo : EIATTR_CRS_STACK_SIZE
	.align		4
.L_41:
        /*05f0*/ 	.byte	0x04, 0x1e
        /*05f2*/ 	.short	(.L_43 - .L_42)
.L_42:
        /*05f4*/ 	.word	0x00000000


	//----- nvinfo : EIATTR_CBANK_PARAM_SIZE
	.align		4
.L_43:
        /*05f8*/ 	.byte	0x03, 0x19
        /*05fa*/ 	.short	0x0870


	//----- nvinfo : EIATTR_PARAM_CBANK
	.align		4
        /*05fc*/ 	.byte	0x04, 0x0a
        /*05fe*/ 	.short	(.L_45 - .L_44)
	.align		4
.L_44:
        /*0600*/ 	.word	index@(.nv.constant0._ZN7cutlass13device_kernelINS_4fmha6kernel28FmhaKernelTmaWarpSpecializedINS1_10collective30FmhaMainloopTmaWarpSpecializedINS_12float_e4m3_tEffN4cute5tupleIJNS7_1CILi128EEENS9_ILi64EEENS9_ILi32EEEEEENS8_IJiNS9_ILi1EEENS8_IJiiEEEEEESG_NS8_IJSE_iSF_EEENS4_14ResidualFusionEJEEENS4_15FmhaFwdEpilogueIS6_fNS8_IJSB_SC_SB_EEEEENS2_23IndividualTileSchedulerEJEEEEEvNT_6ParamsE)
        /*0604*/ 	.short	0x0210
        /*0606*/ 	.short	0x0870


	//----- nvinfo : EIATTR_SW_WAR
	.align		4
.L_45:
        /*0608*/ 	.byte	0x04, 0x36
        /*060a*/ 	.short	(.L_47 - .L_46)
.L_46:
        /*060c*/ 	.word	0x00000008
.L_47:


//--------------------- .nv.callgraph             --------------------------
	.section	.nv.callgraph,"",@"SHT_CUDA_CALLGRAPH"
	.align	4
	.sectionentsize	8
	.align		4
        /*0000*/ 	.word	0x00000000
	.align		4
        /*0004*/ 	.word	0xffffffff
	.align		4
        /*0008*/ 	.word	index@(_ZN7cutlass13device_kernelINS_4fmha6kernel28FmhaKernelTmaWarpSpecializedINS1_10collective30FmhaMainloopTmaWarpSpecializedINS_12float_e4m3_tEffN4cute5tupleIJNS7_1CILi128EEENS9_ILi64EEENS9_ILi32EEEEEENS8_IJiNS9_ILi1EEENS8_IJiiEEEEEESG_NS8_IJSE_iSF_EEENS4_14ResidualFusionEJEEENS4_15FmhaFwdEpilogueIS6_fNS8_IJSB_SC_SB_EEEEENS2_23IndividualTileSchedulerEJEEEEEvNT_6ParamsE)
	.align		4
        /*000c*/ 	.word	index@(__assertfail)
	.align		4
        /*0010*/ 	.word	0x00000000
	.align		4
        /*0014*/ 	.word	0xfffffffe
	.align		4
        /*0018*/ 	.word	0x00000000
	.align		4
        /*001c*/ 	.word	0xfffffffd
	.align		4
        /*0020*/ 	.word	0x00000000
	.align		4
        /*0024*/ 	.word	0xfffffffc


//--------------------- .nv.constant4             --------------------------
	.section	.nv.constant4,"a",@progbits
	.align	8
	.align		8
.nv.constant4:
        /*0000*/ 	.dword	__assertfail
	.align		8
        /*0008*/ 	.dword	__unnamed_1
	.align		8
        /*0010*/ 	.dword	_ZN39_INTERNAL_a63e97fa_4_k_cu_262252b0_30504cuda3std3__45__cpo5beginE
	.align		8
        /*0018*/ 	.dword	_ZN39_INTERNAL_a63e97fa_4_k_cu_262252b0_30504cuda3std3__45__cpo3endE
	.align		8
        /*0020*/ 	.dword	_ZN39_INTERNAL_a63e97fa_4_k_cu_262252b0_30504cuda3std3__45__cpo6cbeginE
	.align		8
        /*0028*/ 	.dword	_ZN39_INTERNAL_a63e97fa_4_k_cu_262252b0_30504cuda3std3__45__cpo4cendE
	.align		8
        /*0030*/ 	.dword	_ZN39_INTERNAL_a63e97fa_4_k_cu_262252b0_30504cuda3std3__441_GLOBAL__N__a63e97fa_4_k_cu_262252b0_30506ignoreE
	.align		8
        /*0038*/ 	.dword	_ZN39_INTERNAL_a63e97fa_4_k_cu_262252b0_30504cuda3std3__419piecewise_constructE
	.align		8
        /*0040*/ 	.dword	_ZN39_INTERNAL_a63e97fa_4_k_cu_262252b0_30504cuda3std3__48in_placeE
	.align		8
        /*0048*/ 	.dword	_ZN39_INTERNAL_a63e97fa_4_k_cu_262252b0_30504cuda3std6ranges3__45__cpo4swapE
	.align		8
        /*0050*/ 	.dword	_ZN39_INTERNAL_a63e97fa_4_k_cu_262252b0_30504cuda3std6ranges3__45__cpo9iter_moveE
	.align		8
        /*0058*/ 	.dword	_ZN39_INTERNAL_a63e97fa_4_k_cu_262252b0_30504cute7productE
	.align		8
        /*0060*/ 	.dword	_ZN39_INTERNAL_a63e97fa_4_k_cu_262252b0_30504cute1_E
	.align		8
        /*0068*/ 	.dword	$str$24
	.align		8
        /*0070*/ 	.dword	$str$25


//--------------------- .text._ZN7cutlass13device_kernelINS_4fmha6kernel28FmhaKernelTmaWarpSpecializedINS1_10collective30FmhaMainloopTmaWarpSpecializedINS_12float_e4m3_tEffN4cute5tupleIJNS7_1CILi128EEENS9_ILi64EEENS9_ILi32EEEEEENS8_IJiNS9_ILi1EEENS8_IJiiEEEEEESG_NS8_IJSE_iSF_EEENS4_14ResidualFusionEJEEENS4_15FmhaFwdEpilogueIS6_fNS8_IJSB_SC_SB_EEEEENS2_23IndividualTileSchedulerEJEEEEEvNT_6ParamsE --------------------------
	.section	.text._ZN7cutlass13device_kernelINS_4fmha6kernel28FmhaKernelTmaWarpSpecializedINS1_10collective30FmhaMainloopTmaWarpSpecializedINS_12float_e4m3_tEffN4cute5tupleIJNS7_1CILi128EEENS9_ILi64EEENS9_ILi32EEEEEENS8_IJiNS9_ILi1EEENS8_IJiiEEEEEESG_NS8_IJSE_iSF_EEENS4_14ResidualFusionEJEEENS4_15FmhaFwdEpilogueIS6_fNS8_IJSB_SC_SB_EEEEENS2_23IndividualTileSchedulerEJEEEEEvNT_6ParamsE,"ax",@progbits
	.align	128
.text._ZN7cutlass13device_kernelINS_4fmha6kernel28FmhaKernelTmaWarpSpecializedINS1_10collective30FmhaMainloopTmaWarpSpecializedINS_12float_e4m3_tEffN4cute5tupleIJNS7_1CILi128EEENS9_ILi64EEENS9_ILi32EEEEEENS8_IJiNS9_ILi1EEENS8_IJiiEEEEEESG_NS8_IJSE_iSF_EEENS4_14ResidualFusionEJEEENS4_15FmhaFwdEpilogueIS6_fNS8_IJSB_SC_SB_EEEEENS2_23IndividualTileSchedulerEJEEEEEvNT_6ParamsE:
        .type           _ZN7cutlass13device_kernelINS_4fmha6kernel28FmhaKernelTmaWarpSpecializedINS1_10collective30FmhaMainloopTmaWarpSpecializedINS_12float_e4m3_tEffN4cute5tupleIJNS7_1CILi128EEENS9_ILi64EEENS9_ILi32EEEEEENS8_IJiNS9_ILi1EEENS8_IJiiEEEEEESG_NS8_IJSE_iSF_EEENS4_14ResidualFusionEJEEENS4_15FmhaFwdEpilogueIS6_fNS8_IJSB_SC_SB_EEEEENS2_23IndividualTileSchedulerEJEEEEEvNT_6ParamsE,@function
        .size           _ZN7cutlass13device_kernelINS_4fmha6kernel28FmhaKernelTmaWarpSpecializedINS1_10collective30FmhaMainloopTmaWarpSpecializedINS_12float_e4m3_tEffN4cute5tupleIJNS7_1CILi128EEENS9_ILi64EEENS9_ILi32EEEEEENS8_IJiNS9_ILi1EEENS8_IJiiEEEEEESG_NS8_IJSE_iSF_EEENS4_14ResidualFusionEJEEENS4_15FmhaFwdEpilogueIS6_fNS8_IJSB_SC_SB_EEEEENS2_23IndividualTileSchedulerEJEEEEEvNT_6ParamsE,(.L_x_117 - _ZN7cutlass13device_kernelINS_4fmha6kernel28FmhaKernelTmaWarpSpecializedINS1_10collective30FmhaMainloopTmaWarpSpecializedINS_12float_e4m3_tEffN4cute5tupleIJNS7_1CILi128EEENS9_ILi64EEENS9_ILi32EEEEEENS8_IJiNS9_ILi1EEENS8_IJiiEEEEEESG_NS8_IJSE_iSF_EEENS4_14ResidualFusionEJEEENS4_15FmhaFwdEpilogueIS6_fNS8_IJSB_SC_SB_EEEEENS2_23IndividualTileSchedulerEJEEEEEvNT_6ParamsE)
        .other          _ZN7cutlass13device_kernelINS_4fmha6kernel28FmhaKernelTmaWarpSpecializedINS1_10collective30FmhaMainloopTmaWarpSpecializedINS_12float_e4m3_tEffN4cute5tupleIJNS7_1CILi128EEENS9_ILi64EEENS9_ILi32EEEEEENS8_IJiNS9_ILi1EEENS8_IJiiEEEEEESG_NS8_IJSE_iSF_EEENS4_14ResidualFusionEJEEENS4_15FmhaFwdEpilogueIS6_fNS8_IJSB_SC_SB_EEEEENS2_23IndividualTileSchedulerEJEEEEEvNT_6ParamsE,@"STO_CUDA_ENTRY STV_DEFAULT"
_ZN7cutlass13device_kernelINS_4fmha6kernel28FmhaKernelTmaWarpSpecializedINS1_10collective30FmhaMainloopTmaWarpSpecializedINS_12float_e4m3_tEffN4cute5tupleIJNS7_1CILi128EEENS9_ILi64EEENS9_ILi32EEEEEENS8_IJiNS9_ILi1EEENS8_IJiiEEEEEESG_NS8_IJSE_iSF_EEENS4_14ResidualFusionEJEEENS4_15FmhaFwdEpilogueIS6_fNS8_IJSB_SC_SB_EEEEENS2_23IndividualTileSchedulerEJEEEEEvNT_6ParamsE:
[----:B------:R-:W1:Y:S01]  /*0000*/  LDC R1, c[0x0][0x28] ;  /* 0x00000a00ff017b82 */ /* 0x000e620000000800 */
[----:B------:R-:W2:Y:S01]  /*0010*/  S2R R0, SR_TID.X ;  /* 0x0000000000007919 */ /* 0x000ea20000002100 */
[----:B------:R-:W-:Y:S01]  /*0020*/  ELECT P1, URZ, PT ;  /* 0x00000000003f782f */ /* 0x000fe20003820000 */
[----:B------:R-:W-:Y:S01]  /*0030*/  BSSY B0, `(.L_x_0) ;  /* 0x0000017000007945 */ /* 0x000fe20003800000 */
[----:B--2---:R-:W-:-:S05]  /*0040*/  SHF.R.U32.HI R2, RZ, 0x5, R0 ;  /* 0x00000005ff027819 */ /* 0x004fca0000011600 */
[----:B------:R-:W2:Y:S02]  /*0050*/  SHFL.IDX PT, R3, R2, RZ, 0x1f ;  /* 0x00001fff02037589 */ /* 0x000ea400000e0000 */
[----:B--2---:R-:W-:Y:S02]  /*0060*/  R2UR UR4, R3 ;  /* 0x00000000030472ca */ /* 0x004fe400000e0000 */
[----:B------:R-:W-:-:S06]  /*0070*/  SHF.R.U32.HI R3, RZ, 0x7, R0 ;  /* 0x00000007ff037819 */ /* 0x000fcc0000011600 */
[----:B------:R-:W2:Y:S05]  /*0080*/  SHFL.IDX PT, R3, R3, RZ, 0x1f ;  /* 0x00001fff03037589 */ /* 0x000eaa00000e0000 */
[----:B------:R-:W-:Y:S02]  /*0090*/  USHF.R.S32.HI UR5, URZ, 0x1f, UR4 ;  /* 0x0000001f3f057899 */ /* 0x000fe40008011404 */
[----:B------:R-:W-:Y:S02]  /*00a0*/  ISETP.NE.OR P0, PT, RZ, UR4, !P1 ;  /* 0x00000004ff007c0c */ /* 0x000fe4000cf05670 */
[----:B------:R-:W-:-:S04]  /*00b0*/  ULEA.HI UR5, UR5, UR4, URZ, 0x2 ;  /* 0x0000000405057291 */ /* 0x000fc8000f8f103f */
[----:B------:R-:W-:-:S04]  /*00c0*/  ULOP3.LUT UR5, UR5, 0xfffffffc, URZ, 0xc0, !UPT ;  /* 0xfffffffc05057892 */ /* 0x000fc8000f8ec03f */
[----:B------:R-:W-:-:S03]  /*00d0*/  UIADD3 UR10, UR4, -UR5, URZ ;  /* 0x80000005040a7290 */ /* 0x000fc6000fffe03f */
[----:B-1----:R-:W-:Y:S09]  /*00e0*/  @P0 BRA `(.L_x_1) ;  /* 0x00000000002c0947 */ /* 0x002ff20003800000 */
[----:B------:R-:W-:Y:S02]  /*00f0*/  ULDC.64 UR4, c[0x0][0x198] ;  /* 0x0000660000047ab9 */ /* 0x000fe40000000a00 */
[----:B------:R-:W-:Y:S02]  /*0100*/  UIADD3 UR6, UP0, UR4, 0xf0, URZ ;  /* 0x000000f004067890 */ /* 0x000fe4000ff1e03f */
[----:B------:R-:W-:Y:S02]  /*0110*/  UIADD3 UR8, UP1, UR4, 0x1f0, URZ ;  /* 0x000001f004087890 */ /* 0x000fe4000ff3e03f */
[----:B------:R-:W-:Y:S02]  /*0120*/  UIADD3 UR4, UP2, UR4, 0x2f0, URZ ;  /* 0x000002f004047890 */ /* 0x000fe4000ff5e03f */
[----:B------:R-:W-:Y:S02]  /*0130*/  UIADD3.X UR7, URZ, UR5, URZ, UP0, !UPT ;  /* 0x000000053f077290 */ /* 0x000fe400087fe43f */
[----:B------:R-:W-:-:S02]  /*0140*/  UIADD3.X UR9, URZ, UR5, URZ, UP1, !UPT ;  /* 0x000000053f097290 */ /* 0x000fc40008ffe43f */
[----:B------:R-:W-:-:S05]  /*0150*/  UIADD3.X UR5, URZ, UR5, URZ, UP2, !UPT ;  /* 0x000000053f057290 */ /* 0x000fca00097fe43f */
[----:B------:R1:W-:Y:S02]  /*0160*/  UTMACCTL.PF [UR6] ;  /* 0x00000000060079b9 */ /* 0x0003e40008040000 */
[----:B------:R1:W-:Y:S02]  /*0170*/  UTMACCTL.PF [UR8] ;  /* 0x00000000080079b9 */ /* 0x0003e40008040000 */
[----:B------:R1:W-:Y:S02]  /*0180*/  UTMACCTL.PF [UR4] ;  /* 0x00000000040079b9 */ /* 0x0003e40008040000 */
[----:B-1----:R-:W-:Y:S01]  /*0190*/  NOP ;  /* 0x0000000000007918 */ /* 0x002fe20000000000 */
.L_x_1:
[----:B------:R-:W-:Y:S05]  /*01a0*/  BSYNC B0 ;  /* 0x0000000000007941 */ /* 0x000fea0003800000 */
.L_x_0:
[----:B------:R-:W1:Y:S01]  /*01b0*/  SHFL.IDX PT, R4, R2, RZ, 0x1f ;  /* 0x00001fff02047589 */ /* 0x000e6200000e0000 */
[----:B--2---:R-:W-:Y:S01]  /*01c0*/  R2UR UR36, R3 ;  /* 0x00000000032472ca */ /* 0x004fe200000e0000 */
[----:B------:R-:W-:-:S12]  /*01d0*/  UISETP.NE.AND UP0, UPT, UR10, 0x1, UPT ;  /* 0x000000010a00788c */ /* 0x000fd8000bf05270 */
[----:B------:R-:W-:Y:S02]  /*01e0*/  UIADD3 UR7, UR36, -0x1, URZ ;  /* 0xffffffff24077890 */ /* 0x000fe4000fffe03f */
[----:B------:R-:W-:Y:S02]  /*01f0*/  UISETP.EQ.AND UP2, UPT, UR36, URZ, !UP0 ;  /* 0x0000003f2400728c */ /* 0x000fe4000c742270 */
[----:B------:R-:W-:Y:S02]  /*0200*/  UISETP.GE.U32.AND UP1, UPT, UR7, 0x4, UPT ;  /* 0x000000040700788c */ /* 0x000fe4000bf26070 */
[----:B------:R-:W-:Y:S01]  /*0210*/  USEL UR6, URZ, 0x1, !UP2 ;  /* 0x000000013f067887 */ /* 0x000fe2000d000000 */
[----:B-1----:R-:W-:-:S03]  /*0220*/  ISETP.NE.AND P0, PT, R4, RZ, PT ;  /* 0x000000ff0400720c */ /* 0x002fc60003f05270 */
[----:B------:R-:W-:-:S10]  /*0230*/  USEL UR6, UR6, 0x2, UP1 ;  /* 0x0000000206067887 */ /* 0x000fd40008800000 */
[----:B------:R-:W-:Y:S05]  /*0240*/  @P0 BRA `(.L_x_2) ;  /* 0x0000000000480947 */ /* 0x000fea0003800000 */
[----:B------:R-:W1:Y:S01]  /*0250*/  S2UR UR11, SR_CgaCtaId ;  /* 0x00000000000b79c3 */ /* 0x000e620000008800 */
[----:B------:R-:W-:Y:S01]  /*0260*/  UMOV UR4, 0x400 ;  /* 0x0000040000047882 */ /* 0x000fe20000000000 */
[----:B------:R-:W-:Y:S01]  /*0270*/  UMOV UR5, 0x1 ;  /* 0x0000000100057882 */ /* 0x000fe20000000000 */
[----:B------:R-:W-:Y:S01]  /*0280*/  UMOV UR8, 0x80 ;  /* 0x0000008000087882 */ /* 0x000fe20000000000 */
[----:B------:R-:W-:Y:S01]  /*0290*/  ELECT P0, URZ, PT ;  /* 0x00000000003f782f */ /* 0x000fe20003800000 */
[----:B------:R-:W-:-:S04]  /*02a0*/  UIADD3 UR8, -UR8, 0x100000, URZ ;  /* 0x0010000008087890 */ /* 0x000fc8000fffe13f */
[----:B------:R-:W-:Y:S02]  /*02b0*/  USHF.L.U32 UR9, UR8, 0xb, URZ ;  /* 0x0000000b08097899 */ /* 0x000fe4000800063f */
[----:B------:R-:W-:Y:S02]  /*02c0*/  USHF.L.U32 UR8, UR8, 0x1, URZ ;  /* 0x0000000108087899 */ /* 0x000fe4000800063f */
[----:B-1----:R-:W-:Y:S02]  /*02d0*/  ULEA UR11, UR11, UR4, 0x18 ;  /* 0x000000040b0b7291 */ /* 0x002fe4000f8ec03f */
[----:B------:R-:W-:-:S04]  /*02e0*/  UIADD3 UR4, -UR5, 0x100000, URZ ;  /* 0x0010000005047890 */ /* 0x000fc8000fffe13f */
[----:B------:R-:W-:Y:S02]  /*02f0*/  USHF.L.U32 UR5, UR4, 0xb, URZ ;  /* 0x0000000b04057899 */ /* 0x000fe4000800063f */
[----:B------:R-:W-:Y:S01]  /*0300*/  USHF.L.U32 UR4, UR4, 0x1, URZ ;  /* 0x0000000104047899 */ /* 0x000fe2000800063f */
[----:B------:R-:W1:Y:S11]  /*0310*/  FENCE.VIEW.ASYNC.S ;  /* 0x00000000000073c6 */ /* 0x000e760000000000 */
[----:B-1----:R1:W2:Y:S01]  /*0320*/  SYNCS.EXCH.64 URZ, [UR11+0x3850], UR4 ;  /* 0x003850040b3f75b2 */ /* 0x0022a20008000100 */
[----:B------:R1:W3:Y:S01]  /*0330*/  SYNCS.EXCH.64 URZ, [UR11+0x3860], UR8 ;  /* 0x003860080b3f75b2 */ /* 0x0002e20008000100 */
[----:B------:R1:W4:Y:S01]  /*0340*/  SYNCS.EXCH.64 URZ, [UR11+0x3858], UR4 ;  /* 0x003858040b3f75b2 */ /* 0x0003220008000100 */
[----:B------:R1:W1:Y:S01]  /*0350*/  SYNCS.EXCH.64 URZ, [UR11+0x3868], UR8 ;  /* 0x003868080b3f75b2 */ /* 0x0002620008000100 */
[----:B------:R-:W-:Y:S01]  /*0360*/  NOP ;  /* 0x0000000000007918 */ /* 0x000fe20000000000 */
.L_x_2:
[----:B------:R-:W5:Y:S01]  /*0370*/  SHFL.IDX PT, R3, R2, RZ, 0x1f ;  /* 0x00001fff02037589 */ /* 0x000f6200000e0000 */
[----:B------:R-:W-:Y:S01]  /*0380*/  NOP ;  /* 0x0000000000007918 */ /* 0x000fe20000000000 */
[----:B-----5:R-:W-:-:S13]  /*0390*/  ISETP.NE.AND P0, PT, R3, RZ, PT ;  /* 0x000000ff0300720c */ /* 0x020fda0003f05270 */
[----:B------:R-:W-:Y:S05]  /*03a0*/  @P0 BRA `(.L_x_3) ;  /* 0x0000000000600947 */ /* 0x000fea0003800000 */
[----:B-1----:R-:W1:Y:S01]  /*03b0*/  S2UR UR5, SR_CgaCtaId ;  /* 0x00000000000579c3 */ /* 0x002e620000008800 */
[----:B------:R-:W-:Y:S01]  /*03c0*/  UMOV UR4, 0x400 ;  /* 0x0000040000047882 */ /* 0x000fe20000000000 */
[----:B------:R-:W-:Y:S01]  /*03d0*/  UMOV UR8, 0x1 ;  /* 0x0000000100087882 */ /* 0x000fe20000000000 */
[----:B------:R-:W-:Y:S01]  /*03e0*/  UMOV UR12, 0x100 ;  /* 0x00000100000c7882 */ /* 0x000fe20000000000 */
[----:B------:R-:W-:-:S04]  /*03f0*/  UIADD3 UR8, -UR8, 0x100000, URZ ;  /* 0x0010000008087890 */ /* 0x000fc8000fffe13f */
[----:B------:R-:W-:Y:S02]  /*0400*/  USHF.L.U32 UR9, UR8, 0xb, URZ ;  /* 0x0000000b08097899 */ /* 0x000fe4000800063f */
[----:B------:R-:W-:Y:S01]  /*0410*/  USHF.L.U32 UR8, UR8, 0x1, URZ ;  /* 0x0000000108087899 */ /* 0x000fe2000800063f */
[----:B------:R-:W-:Y:S01]  /*0420*/  ELECT P0, URZ, PT ;  /* 0x00000000003f782f */ /* 0x000fe20003800000 */
[----:B-1----:R-:W-:Y:S02]  /*0430*/  ULEA UR11, UR5, UR4, 0x18 ;  /* 0x00000004050b7291 */ /* 0x002fe4000f8ec03f */
[----:B------:R-:W-:-:S04]  /*0440*/  UIADD3 UR4, -UR12, 0x100000, URZ ;  /* 0x001000000c047890 */ /* 0x000fc8000fffe13f */
[----:B------:R-:W-:Y:S02]  /*0450*/  USHF.L.U32 UR5, UR4, 0xb, URZ ;  /* 0x0000000b04057899 */ /* 0x000fe4000800063f */
[----:B------:R-:W-:Y:S01]  /*0460*/  USHF.L.U32 UR4, UR4, 0x1, URZ ;  /* 0x0000000104047899 */ /* 0x000fe2000800063f */
[----:B------:R-:W1:Y:S03]  /*0470*/  FENCE.VIEW.ASYNC.S ;  /* 0x00000000000073c6 */ /* 0x000e660000000000 */
[----:B-1----:R1:W1:Y:S08]  /*0480*/  SYNCS.EXCH.64 URZ, [UR11+0x3800], UR8 ;  /* 0x003800080b3f75b2 */ /* 0x0022700008000100 */
[----:B------:R1:W1:Y:S01]  /*0490*/  SYNCS.EXCH.64 URZ, [UR11+0x3828], UR4 ;  /* 0x003828040b3f75b2 */ /* 0x0002620008000100 */
        /* <DEDUP_REMOVED lines=8> */
[----:B------:R-:W-:Y:S01]  /*0520*/  NOP ;  /* 0x0000000000007918 */ /* 0x000fe20000000000 */
.L_x_3:
        /* <DEDUP_REMOVED lines=21> */
[----:B------:R-:W-:Y:S01]  /*0680*/  NOP ;  /* 0x0000000000007918 */ /* 0x000fe20000000000 */
.L_x_4:
[----:B------:R-:W5:Y:S01]  /*0690*/  SHFL.IDX PT, R3, R2, RZ, 0x1f ;  /* 0x00001fff02037589 */ /* 0x000f6200000e0000 */
[----:B------:R-:W-:Y:S01]  /*06a0*/  ELECT P0, URZ, PT ;  /* 0x00000000003f782f */ /* 0x000fe20003800000 */
[----:B------:R-:W-:Y:S01]  /*06b0*/  NOP ;  /* 0x0000000000007918 */ /* 0x000fe20000000000 */
[----:B-1----:R-:W-:Y:S02]  /*06c0*/  UMOV UR4, 0x80 ;  /* 0x0000008000047882 */ /* 0x002fe40000000000 */
[C---:B-----5:R-:W-:Y:S02]  /*06d0*/  ISETP.NE.OR P0, PT, R3.reuse, RZ, !P0 ;  /* 0x000000ff0300720c */ /* 0x060fe40004705670 */
[----:B------:R-:W-:-:S11]  /*06e0*/  ISETP.NE.AND P2, PT, R3, RZ, PT ;  /* 0x000000ff0300720c */ /* 0x000fd60003f45270 */
[----:B------:R-:W-:Y:S01]  /*06f0*/  VOTEU.ALL UP2, P0 ;  /* 0x00000000003f7886 */ /* 0x000fe20000040000 */
[----:B------:R-:W-:Y:S01]  /*0700*/  VOTEU.ALL UP3, P0 ;  /* 0x00000000003f7886 */ /* 0x000fe20000060000 */
[----:B------:R-:W-:Y:S01]  /*0710*/  VOTEU.ALL UP4, P0 ;  /* 0x00000000003f7886 */ /* 0x000fe20000080000 */
[----:B------:R-:W-:Y:S02]  /*0720*/  VOTEU.ALL UP5, P0 ;  /* 0x00000000003f7886 */ /* 0x000fe400000a0000 */
[----:B------:R-:W1:Y:S01]  /*0730*/  @!UP2 S2UR UR9, SR_CgaCtaId ;  /* 0x000000000009a9c3 */ /* 0x000e620000008800 */
[----:B------:R-:W-:Y:S01]  /*0740*/  @!UP2 UMOV UR8, 0x400 ;  /* 0x000004000008a882 */ /* 0x000fe20000000000 */
[----:B------:R-:W-:-:S04]  /*0750*/  @!UP2 UIADD3 UR4, -UR4, 0x100000, URZ ;  /* 0x001000000404a890 */ /* 0x000fc8000fffe13f */
[----:B------:R-:W-:Y:S02]  /*0760*/  @!UP2 USHF.L.U32 UR5, UR4, 0xb, URZ ;  /* 0x0000000b0405a899 */ /* 0x000fe4000800063f */
[----:B------:R-:W-:Y:S02]  /*0770*/  @!UP2 USHF.L.U32 UR4, UR4, 0x1, URZ ;  /* 0x000000010404a899 */ /* 0x000fe4000800063f */
[----:B-1----:R-:W-:Y:S01]  /*0780*/  @!UP2 ULEA UR8, UR9, UR8, 0x18 ;  /* 0x000000080908a291 */ /* 0x002fe2000f8ec03f */
[----:B------:R-:W-:Y:S01]  /*0790*/  VOTEU.ALL UP2, P0 ;  /* 0x00000000003f7886 */ /* 0x000fe20000040000 */
[----:B------:R-:W1:Y:S10]  /*07a0*/  FENCE.VIEW.ASYNC.S ;  /* 0x00000000000073c6 */ /* 0x000e740000000000 */
[----:B-1----:R1:W1:Y:S01]  /*07b0*/  @!UP2 SYNCS.EXCH.64 URZ, [UR8+0x3890], UR4 ;  /* 0x00389004083fa5b2 */ /* 0x0022620008000100 */
[----:B------:R1:W1:Y:S01]  /*07c0*/  @!UP3 SYNCS.EXCH.64 URZ, [UR8+0x3898], UR4 ;  /* 0x00389804083fb5b2 */ /* 0x0002620008000100 */
[----:B------:R1:W1:Y:S01]  /*07d0*/  @!UP4 SYNCS.EXCH.64 URZ, [UR8+0x38a0], UR4 ;  /* 0x0038a004083fc5b2 */ /* 0x0002620008000100 */
[----:B------:R1:W1:Y:S01]  /*07e0*/  @!UP5 SYNCS.EXCH.64 URZ, [UR8+0x38a8], UR4 ;  /* 0x0038a804083fd5b2 */ /* 0x0002620008000100 */
[----:B------:R-:W-:Y:S01]  /*07f0*/  NOP ;  /* 0x0000000000007918 */ /* 0x000fe20000000000 */
[----:B------:R-:W-:Y:S05]  /*0800*/  @P2 BRA `(.L_x_5) ;  /* 0x0000000000402947 */ /* 0x000fea0003800000 */
[----:B-1----:R-:W1:Y:S01]  /*0810*/  S2UR UR5, SR_CgaCtaId ;  /* 0x00000000000579c3 */ /* 0x002e620000008800 */
[----:B------:R-:W-:Y:S01]  /*0820*/  UMOV UR4, 0x400 ;  /* 0x0000040000047882 */ /* 0x000fe20000000000 */
[----:B------:R-:W-:Y:S01]  /*0830*/  UMOV UR8, 0x20 ;  /* 0x0000002000087882 */ /* 0x000fe20000000000 */
[----:B------:R-:W-:Y:S01]  /*0840*/  UMOV UR9, 0x80 ;  /* 0x0000008000097882 */ /* 0x000fe20000000000 */
[----:B------:R-:W-:Y:S01]  /*0850*/  ELECT P0, URZ, PT ;  /* 0x00000000003f782f */ /* 0x000fe20003800000 */
[----:B-1----:R-:W-:Y:S02]  /*0860*/  ULEA UR11, UR5, UR4, 0x18 ;  /* 0x00000004050b7291 */ /* 0x002fe4000f8ec03f */
[----:B------:R-:W-:-:S04]  /*0870*/  UIADD3 UR4, -UR8, 0x100000, URZ ;  /* 0x0010000008047890 */ /* 0x000fc8000fffe13f */
[----:B------:R-:W-:Y:S02]  /*0880*/  USHF.L.U32 UR5, UR4, 0xb, URZ ;  /* 0x0000000b04057899 */ /* 0x000fe4000800063f */
[----:B------:R-:W-:Y:S02]  /*0890*/  USHF.L.U32 UR4, UR4, 0x1, URZ ;  /* 0x0000000104047899 */ /* 0x000fe4000800063f */
[----:B------:R-:W-:-:S04]  /*08a0*/  UIADD3 UR8, -UR9, 0x100000, URZ ;  /* 0x0010000009087890 */ /* 0x000fc8000fffe13f */
[----:B------:R-:W-:Y:S02]  /*08b0*/  USHF.L.U32 UR9, UR8, 0xb, URZ ;  /* 0x0000000b08097899 */ /* 0x000fe4000800063f */
[----:B------:R-:W-:Y:S01]  /*08c0*/  USHF.L.U32 UR8, UR8, 0x1, URZ ;  /* 0x0000000108087899 */ /* 0x000fe2000800063f */
[----:B------:R-:W1:Y:S03]  /*08d0*/  FENCE.VIEW.ASYNC.S ;  /* 0x00000000000073c6 */ /* 0x000e660000000000 */
[----:B-1----:R1:W1:Y:S08]  /*08e0*/  SYNCS.EXCH.64 URZ, [UR11+0x38c0], UR4 ;  /* 0x0038c0040b3f75b2 */ /* 0x0022700008000100 */
[----:B------:R1:W1:Y:S01]  /*08f0*/  SYNCS.EXCH.64 URZ, [UR11+0x38c8], UR8 ;  /* 0x0038c8080b3f75b2 */ /* 0x0002620008000100 */
[----:B------:R-:W-:Y:S01]  /*0900*/  NOP ;  /* 0x0000000000007918 */ /* 0x000fe20000000000 */
.L_x_5:
[----:B------:R-:W-:Y:S01]  /*0910*/  ISETP.NE.AND P0, PT, RZ, UR36, PT ;  /* 0x00000024ff007c0c */ /* 0x000fe2000bf05270 */
[----:B------:R-:W-:Y:S01]  /*0920*/  IMAD.U32 R2, RZ, RZ, UR10 ;  /* 0x0000000aff027e24 */ /* 0x000fe2000f8e00ff */
[----:B------:R-:W-:Y:S01]  /*0930*/  NOP ;  /* 0x0000000000007918 */ /* 0x000fe20000000000 */
[----:B-1234-:R-:W-:Y:S03]  /*0940*/  BAR.SYNC.DEFER_BLOCKING 0x0 ;  /* 0x0000000000007b1d */ /* 0x01efe60000010000 */
[----:B------:R-:W-:-:S07]  /*0950*/  ISETP.EQ.AND P2, PT, R2, 0x1, P1 ;  /* 0x000000010200780c */ /* 0x000fce0000f42270 */
[----:B------:R-:W-:Y:S06]  /*0960*/  @!P0 BRA `(.L_x_6) ;  /* 0x0000007000b08947 */ /* 0x000fec0003800000 */
[----:B------:R-:W-:-:S06]  /*0970*/  UISETP.GT.U32.AND UP2, UPT, UR7, 0x3, UPT ;  /* 0x000000030700788c */ /* 0x000fcc000bf44070 */
[----:B------:R-:W-:-:S13]  /*0980*/  PLOP3.LUT P0, PT, PT, PT, UP2, 0x80, 0x0 ;  /* 0x000000000000781c */ /* 0x000fda0003f0f028 */
[----:B------:R-:W-:Y:S05]  /*0990*/  @P0 EXIT ;  /* 0x000000000000094d */ /* 0x000fea0003800000 */
.L_x_7:
[----:B------:R-:W-:-:S08]  /*09a0*/  NOP ;  /* 0x0000000000007918 */ /* 0x000fd00000000000 */
[----:B------:R-:W1:Y:S02]  /*09b0*/  USETMAXREG.TRY_ALLOC.CTAPOOL UP2, 0xf0 ;  /* 0x000000f0000079c8 */ /* 0x000e640008040600 */
[----:B-1----:R-:W-:-:S13]  /*09c0*/  PLOP3.LUT P0, PT, PT, PT, UP2, 0x80, 0x0 ;  /* 0x000000000000781c */ /* 0x002fda0003f0f028 */
[----:B------:R-:W-:Y:S05]  /*09d0*/  @!P0 BRA `(.L_x_7) ;  /* 0xfffffffc00f08947 */ /* 0x000fea000383ffff */
[----:B------:R-:W-:Y:S01]  /*09e0*/  UISETP.NE.AND UP2, UPT, UR36, 0x1, UPT ;  /* 0x000000012400788c */ /* 0x000fe2000bf45270 */
[----:B------:R-:W1:Y:S01]  /*09f0*/  S2UR UR42, SR_CTAID.X ;  /* 0x00000000002a79c3 */ /* 0x000e620000002500 */
[----:B------:R-:W-:Y:S01]  /*0a00*/  UMOV UR4, URZ ;  /* 0x0000003f00047c82 */ /* 0x000fe20008000000 */
[----:B------:R-:W-:-:S03]  /*0a10*/  UMOV UR5, URZ ;  /* 0x0000003f00057c82 */ /* 0x000fc60008000000 */
[----:B------:R-:W-:-:S13]  /*0a20*/  PLOP3.LUT P0, PT, PT, PT, UP2, 0x80, 0x0 ;  /* 0x000000000000781c */ /* 0x000fda0003f0f028 */
[----:B------:R-:W-:Y:S05]  /*0a30*/  @!P0 BRA `(.L_x_8) ;  /* 0x00000000003c8947 */ /* 0x000fea0003800000 */
[----:B------:R-:W-:Y:S01]  /*0a40*/  UISETP.NE.AND UP2, UPT, UR36, 0x2, UPT ;  /* 0x000000022400788c */ /* 0x000fe2000bf45270 */
[----:B------:R-:W-:-:S05]  /*0a50*/  UMOV UR5, 0x1 ;  /* 0x0000000100057882 */ /* 0x000fca0000000000 */
[----:B------:R-:W-:-:S13]  /*0a60*/  PLOP3.LUT P1, PT, PT, PT, UP2, 0x80, 0x0 ;  /* 0x000000000000781c */ /* 0x000fda0003f2f028 */
[----:B------:R-:W-:Y:S05]  /*0a70*/  @!P1 BRA `(.L_x_8) ;  /* 0x00000000002c9947 */ /* 0x000fea0003800000 */
[----:B------:R-:W-:-:S06]  /*0a80*/  UISETP.NE.AND UP2, UPT, UR36, 0x3, UPT ;  /* 0x000000032400788c */ /* 0x000fcc000bf45270 */
[----:B------:R-:W-:-:S13]  /*0a90*/  PLOP3.LUT P1, PT, PT, PT, UP2, 0x80, 0x0 ;  /* 0x000000000000781c */ /* 0x000fda0003f2f028 */
[----:B------:R-:W-:Y:S05]  /*0aa0*/  @!P1 BRA `(.L_x_9) ;  /* 0x0000000000189947 */ /* 0x000fea0003800000 */
[----:B------:R-:W-:-:S11]  /*0ab0*/  UISETP.NE.AND UP2, UPT, UR36, 0x4, UPT ;  /* 0x000000042400788c */ /* 0x000fd6000bf45270 */
[----:B------:R-:W-:Y:S01]  /*0ac0*/  @!UP2 UMOV UR4, 0x1 ;  /* 0x000000010004a882 */ /* 0x000fe20000000000 */
[----:B------:R-:W-:Y:S01]  /*0ad0*/  @!UP2 UMOV UR5, 0x1 ;  /* 0x000000010005a882 */ /* 0x000fe20000000000 */
[----:B------:R-:W-:Y:S01]  /*0ae0*/  @UP2 UMOV UR4, URZ ;  /* 0x0000003f00042c82 */ /* 0x000fe20008000000 */
[----:B------:R-:W-:Y:S01]  /*0af0*/  @UP2 UMOV UR5, URZ ;  /* 0x0000003f00052c82 */ /* 0x000fe20008000000 */
[----:B------:R-:W-:Y:S05]  /*0b00*/  BRA `(.L_x_8) ;  /* 0x0000000000087947 */ /* 0x000fea0003800000 */
.L_x_9:
[----:B------:R-:W-:Y:S01]  /*0b10*/  UMOV UR4, 0x1 ;  /* 0x0000000100047882 */ /* 0x000fe20000000000 */
[----:B------:R-:W-:-:S05]  /*0b20*/  UMOV UR5, URZ ;  /* 0x0000003f00057c82 */ /* 0x000fca0008000000 */
.L_x_8:
[----:B------:R-:W-:Y:S05]  /*0b30*/  @!P0 BRA `(.L_x_10) ;  /* 0x00000000003c8947 */ /* 0x000fea0003800000 */
[----:B------:R-:W-:-:S06]  /*0b40*/  UISETP.NE.AND UP2, UPT, UR36, 0x2, UPT ;  /* 0x000000022400788c */ /* 0x000fcc000bf45270 */
[----:B------:R-:W-:-:S13]  /*0b50*/  PLOP3.LUT P0, PT, PT, PT, UP2, 0x80, 0x0 ;  /* 0x000000000000781c */ /* 0x000fda0003f0f028 */
[----:B------:R-:W-:Y:S05]  /*0b60*/  @!P0 BRA `(.L_x_11) ;  /* 0x0000000000288947 */ /* 0x000fea0003800000 */
[----:B------:R-:W-:-:S06]  /*0b70*/  UISETP.NE.AND UP2, UPT, UR36, 0x3, UPT ;  /* 0x000000032400788c */ /* 0x000fcc000bf45270 */
[----:B------:R-:W-:-:S13]  /*0b80*/  PLOP3.LUT P0, PT, PT, PT, UP2, 0x80, 0x0 ;  /* 0x000000000000781c */ /* 0x000fda0003f0f028 */
[----:B------:R-:W-:Y:S05]  /*0b90*/  @!P0 BRA `(.L_x_12) ;  /* 0x0000000000148947 */ /* 0x000fea0003800000 */
[----:B------:R-:W-:-:S06]  /*0ba0*/  UISETP.NE.AND UP2, UPT, UR36, 0x4, UPT ;  /* 0x000000042400788c */ /* 0x000fcc000bf45270 */
[----:B------:R-:W-:-:S13]  /*0bb0*/  PLOP3.LUT P0, PT, PT, PT, UP2, 0x80, 0x0 ;  /* 0x000000000000781c */ /* 0x000fda0003f0f028 */
[----:B------:R-:W-:Y:S05]  /*0bc0*/  @P0 BRA `(.L_x_13) ;  /* 0x00000000001c0947 */ /* 0x000fea0003800000 */
[----:B-1----:R-:W-:Y:S01]  /*0bd0*/  ULEA UR42, UR42, 0x3, 0x1 ;  /* 0x000000032a2a7891 */ /* 0x002fe2000f8e083f */
[----:B------:R-:W-:Y:S11]  /*0be0*/  BRA `(.L_x_13) ;  /* 0x0000000000147947 */ /* 0x000ff60003800000 */
.L_x_12:
[----:B-1----:R-:W-:Y:S01]  /*0bf0*/  ULEA UR42, UR42, 0x2, 0x1 ;  /* 0x000000022a2a7891 */ /* 0x002fe2000f8e083f */
[----:B------:R-:W-:Y:S11]  /*0c00*/  BRA `(.L_x_13) ;  /* 0x00000000000c7947 */ /* 0x000ff60003800000 */
.L_x_11:
[----:B-1----:R-:W-:Y:S01]  /*0c10*/  ULEA UR42, UR42, 0x1, 0x1 ;  /* 0x000000012a2a7891 */ /* 0x002fe2000f8e083f */
[----:B------:R-:W-:Y:S11]  /*0c20*/  BRA `(.L_x_13) ;  /* 0x0000000000047947 */ /* 0x000ff60003800000 */
.L_x_10:
[----:B-1----:R-:W-:-:S12]  /*0c30*/  USHF.L.U32 UR42, UR42, 0x1, URZ ;  /* 0x000000012a2a7899 */ /* 0x002fd8000800063f */
.L_x_13:
[----:B------:R-:W-:-:S04]  /*0c40*/  ULOP3.LUT UR6, UR6, 0x1, URZ, 0xfc, !UPT ;  /* 0x0000000106067892 */ /* 0x000fc8000f8efc3f */
[----:B------:R-:W-:-:S06]  /*0c50*/  UISETP.NE.AND UP2, UPT, UR6, 0x3, UPT ;  /* 0x000000030600788c */ /* 0x000fcc000bf45270 */
[----:B------:R-:W-:-:S13]  /*0c60*/  PLOP3.LUT P0, PT, PT, PT, UP2, 0x80, 0x0 ;  /* 0x000000000000781c */ /* 0x000fda0003f0f028 */
[----:B------:R-:W-:Y:S05]  /*0c70*/  @!P0 BRA `(.L_x_14) ;  /* 0x0000000000048947 */ /* 0x000fea0003800000 */
[----:B-1----:R-:W-:Y:S01]  /*0c80*/  BPT.TRAP 0x1 ;  /* 0x000000040000795c */ /* 0x002fe20000300000 */
.L_x_14:
[----:B------:R-:W2:Y:S01]  /*0c90*/  S2UR UR6, SR_CgaCtaId ;  /* 0x00000000000679c3 */ /* 0x000ea20000008800 */
[----:B------:R-:W-:Y:S01]  /*0ca0*/  UMOV UR37, 0x400 ;  /* 0x0000040000257882 */ /* 0x000fe20000000000 */
[----:B------:R-:W-:Y:S01]  /*0cb0*/  IMAD.U32 R4, RZ, RZ, UR4 ;  /* 0x00000004ff047e24 */ /* 0x000fe2000f8e00ff */
[----:B------:R-:W-:-:S04]  /*0cc0*/  SHF.R.S32.HI R3, RZ, 0x1f, R0 ;  /* 0x0000001fff037819 */ /* 0x000fc80000011400 */
[----:B------:R-:W-:Y:S02]  /*0cd0*/  SHF.L.U32 R4, R4, 0x1f, RZ ;  /* 0x0000001f04047819 */ /* 0x000fe400000006ff */
[----:B------:R-:W-:-:S04]  /*0ce0*/  LEA.HI R3, R3, R0, RZ, 0x7 ;  /* 0x0000000003037211 */ /* 0x000fc800078f38ff */
[----:B------:R-:W-:-:S05]  /*0cf0*/  LOP3.LUT R3, R3, 0xffffff80, RZ, 0xc0, !PT ;  /* 0xffffff8003037812 */ /* 0x000fca00078ec0ff */
[----:B------:R-:W-:-:S05]  /*0d00*/  IMAD.IADD R3, R0, 0x1, -R3 ;  /* 0x0000000100037824 */ /* 0x000fca00078e0a03 */
[----:B------:R-:W-:Y:S01]  /*0d10*/  SHF.R.S32.HI R2, RZ, 0x1f, R3 ;  /* 0x0000001fff027819 */ /* 0x000fe20000011403 */
[----:B--2---:R-:W-:-:S03]  /*0d20*/  ULEA UR37, UR6, UR37, 0x18 ;  /* 0x0000002506257291 */ /* 0x004fc6000f8ec03f */
[----:B------:R-:W-:Y:S01]  /*0d30*/  LEA.HI R2, R2, R3, RZ, 0x2 ;  /* 0x0000000302027211 */ /* 0x000fe200078f10ff */
[----:B------:R-:W-:-:S03]  /*0d40*/  ULEA UR6, UR5, UR37, 0x3 ;  /* 0x0000002505067291 */ /* 0x000fc6000f8e183f */
[----:B------:R-:W-:-:S05]  /*0d50*/  LOP3.LUT R2, R2, 0x7ffffffc, RZ, 0xc0, !PT ;  /* 0x7ffffffc02027812 */ /* 0x000fca00078ec0ff */
[----:B------:R-:W-:Y:S01]  /*0d60*/  IMAD.IADD R2, R3, 0x1, -R2 ;  /* 0x0000000103027824 */ /* 0x000fe200078e0a02 */
[----:B------:R-:W2:Y:S02]  /*0d70*/  SYNCS.PHASECHK.TRANS64.TRYWAIT P1, [UR6+0x3850], R4 ;  /* 0x00385004ff0075a7 */ /* 0x000ea40008020146 */
[----:B--2---:R-:W-:Y:S05]  /*0d80*/  @!P1 BRA `(.L_x_15) ;  /* 0x0000007c00b49947 */ /* 0x004fea0003800000 */
.L_x_99:
[----:B------:R-:W-:Y:S01]  /*0d90*/  IMAD.SHL.U32 R2, R2, 0x2, RZ ;  /* 0x0000000202027824 */ /* 0x000fe200078e00ff */
[----:B------:R-:W-:Y:S06]  /*0da0*/  @!P0 BRA `(.L_x_16) ;  /* 0x0000000000048947 */ /* 0x000fec0003800000 */
[----:B-1----:R-:W-:Y:S01]  /*0db0*/  BPT.TRAP 0x1 ;  /* 0x000000040000795c */ /* 0x002fe20000300000 */
.L_x_16:
[----:B--2---:R-:W-:Y:S01]  /*0dc0*/  SHF.L.U32 R4, RZ, 0x1f, RZ ;  /* 0x0000001fff047819 */ /* 0x004fe200000006ff */
[----:B------:R-:W-:Y:S01]  /*0dd0*/  UIADD3 UR9, UR37, 0x3890, URZ ;  /* 0x0000389025097890 */ /* 0x000fe2000fffe03f */
[----:B------:R-:W-:Y:S02]  /*0de0*/  ISETP.NE.AND P2, PT, RZ, UR7, PT ;  /* 0x00000007ff007c0c */ /* 0x000fe4000bf45270 */
[----:B------:R-:W2:Y:S02]  /*0df0*/  SYNCS.PHASECHK.TRANS64.TRYWAIT P1, [UR37+0x3800], R4 ;  /* 0x00380004ff0075a7 */ /* 0x000ea40008020165 */
[----:B--2---:R-:W-:Y:S09]  /*0e00*/  @!P1 BRA `(.L_x_17) ;  /* 0x0000007c00ac9947 */ /* 0x004ff20003800000 */
.L_x_100:
[----:B------:R-:W-:Y:S01]  /*0e10*/  ULEA UR11, UR36, UR9, 0x3 ;  /* 0x00000009240b7291 */ /* 0x000fe2000f8e183f */
[----:B--2---:R-:W-:-:S04]  /*0e20*/  SEL R3, RZ, 0x1, P2 ;  /* 0x00000001ff037807 */ /* 0x004fc80001000000 */
[----:B------:R-:W-:-:S04]  /*0e30*/  SHF.L.U32 R3, R3, 0x1f, RZ ;  /* 0x0000001f03037819 */ /* 0x000fc800000006ff */
[----:B------:R-:W2:Y:S02]  /*0e40*/  SYNCS.PHASECHK.TRANS64.TRYWAIT P1, [UR11+-0x8], R3 ;  /* 0xfffff803ff0075a7 */ /* 0x000ea4000802014b */
[----:B--2---:R-:W-:Y:S05]  /*0e50*/  @!P1 BRA `(.L_x_18) ;  /* 0x0000007c00b09947 */ /* 0x004fea0003800000 */
.L_x_101:
[----:B------:R-:W-:Y:S01]  /*0e60*/  USHF.R.U32.HI UR4, URZ, 0x4, UR37 ;  /* 0x000000043f047899 */ /* 0x000fe20008011625 */
[----:B------:R-:W-:Y:S01]  /*0e70*/  WARPGROUP.ARRIVE ;  /* 0x00000000000079c5 */ /* 0x000fe20000000000 */
[----:B------:R-:W-:Y:S01]  /*0e80*/  UIADD3 UR6, UR37, 0x1000, URZ ;  /* 0x0000100025067890 */ /* 0x000fe2000fffe03f */
[----:B--2---:R-:W2:Y:S01]  /*0e90*/  LDC R3, c[0x0][0x28c] ;  /* 0x0000a300ff037b82 */ /* 0x004ea20000000800 */
[----:B------:R-:W-:Y:S01]  /*0ea0*/  ULOP3.LUT UR4, UR4, 0x3fff, URZ, 0xc0, !UPT ;  /* 0x00003fff04047892 */ /* 0x000fe2000f8ec03f */
[C---:B------:R-:W-:Y:S01]  /*0eb0*/  VIADD R6, R2.reuse, 0x1 ;  /* 0x0000000102067836 */ /* 0x040fe20000000000 */
[----:B------:R-:W-:Y:S01]  /*0ec0*/  USHF.R.U32.HI UR6, URZ, 0x4, UR6 ;  /* 0x000000043f067899 */ /* 0x000fe20008011606 */
[C---:B------:R-:W-:Y:S01]  /*0ed0*/  VIADD R8, R2.reuse, 0x8 ;  /* 0x0000000802087836 */ /* 0x040fe20000000000 */
[----:B------:R-:W-:Y:S01]  /*0ee0*/  ULOP3.LUT UR4, UR4, 0x10000, URZ, 0xfc, !UPT ;  /* 0x0001000004047892 */ /* 0x000fe2000f8efc3f */
[----:B------:R-:W-:Y:S01]  /*0ef0*/  VIADD R10, R2, 0x10 ;  /* 0x00000010020a7836 */ /* 0x000fe20000000000 */
[----:B------:R-:W-:Y:S01]  /*0f00*/  ULOP3.LUT UR6, UR6, 0x3fff, URZ, 0xc0, !UPT ;  /* 0x00003fff06067892 */ /* 0x000fe2000f8ec03f */
[----:B------:R-:W-:Y:S01]  /*0f10*/  P2R R15, PR, RZ, 0x1 ;  /* 0x00000001ff0f7803 */ /* 0x000fe20000000000 */
[----:B------:R-:W-:Y:S01]  /*0f20*/  ULEA UR4, UR5, UR4, 0x7 ;  /* 0x0000000405047291 */ /* 0x000fe2000f8e383f */
[----:B------:R-:W-:Y:S01]  /*0f30*/  LOP3.LUT R11, R0, 0x3, RZ, 0xc0, !PT ;  /* 0x00000003000b7812 */ /* 0x000fe200078ec0ff */
[----:B------:R-:W-:Y:S01]  /*0f40*/  ULOP3.LUT UR8, UR6, 0x10000, URZ, 0xfc, !UPT ;  /* 0x0001000006087892 */ /* 0x000fe2000f8efc3f */
[----:B------:R-:W-:Y:S01]  /*0f50*/  IMAD.MOV.U32 R71, RZ, RZ, RZ ;  /* 0x000000ffff477224 */ /* 0x000fe200078e00ff */
[----:B------:R-:W-:Y:S01]  /*0f60*/  UMOV UR5, 0xc0000010 ;  /* 0xc000001000057882 */ /* 0x000fe20000000000 */
[----:B------:R-:W-:Y:S01]  /*0f70*/  UMOV UR15, 0xc0000010 ;  /* 0xc0000010000f7882 */ /* 0x000fe20000000000 */
[----:B------:R-:W-:Y:S01]  /*0f80*/  UMOV UR13, UR5 ;  /* 0x00000005000d7c82 */ /* 0x000fe20008000000 */
[----:B------:R-:W-:Y:S01]  /*0f90*/  UMOV UR12, UR4 ;  /* 0x00000004000c7c82 */ /* 0x000fe20008000000 */
[----:B------:R-:W-:Y:S01]  /*0fa0*/  ULDC UR6, c[0x0][0x604] ;  /* 0x0001810000067ab9 */ /* 0x000fe20000000800 */
[----:B------:R-:W-:Y:S01]  /*0fb0*/  UMOV UR14, UR8 ;  /* 0x00000008000e7c82 */ /* 0x000fe20008000000 */
[----:B------:R-:W-:Y:S01]  /*0fc0*/  USHF.L.U32 UR7, UR7, 0x3, URZ ;  /* 0x0000000307077899 */ /* 0x000fe2000800063f */
[----:B------:R-:W-:Y:S01]  /*0fd0*/  QGMMA.64x64x32.F32.E4M3.E4M3 R24, gdesc[UR12], RZ, !UPT, gsb0 ;  /* 0x00e000000c1879f3 */ /* 0x000fe2000c0008ff */
[----:B------:R-:W-:-:S02]  /*0fe0*/  VIADD R11, R11, 0xffffffff ;  /* 0xffffffff0b0b7836 */ /* 0x000fc40000000000 */
[----:B------:R-:W-:Y:S01]  /*0ff0*/  ULOP3.LUT UR7, UR7, 0x8, URZ, 0xc, !UPT ;  /* 0x0000000807077892 */ /* 0x000fe2000f8e0c3f */
[-C--:B--2---:R-:W-:Y:S01]  /*1000*/  ISETP.GE.AND P4, PT, R6, R3.reuse, PT ;  /* 0x000000030600720c */ /* 0x084fe20003f86270 */
[----:B------:R-:W-:Y:S01]  /*1010*/  VIADD R6, R2, 0x9 ;  /* 0x0000000902067836 */ /* 0x000fe20000000000 */
[-C--:B------:R-:W-:Y:S01]  /*1020*/  ISETP.GE.AND P2, PT, R8, R3.reuse, PT ;  /* 0x000000030800720c */ /* 0x080fe20003f46270 */
[C---:B------:R-:W-:Y:S01]  /*1030*/  VIADD R8, R2.reuse, 0x11 ;  /* 0x0000001102087836 */ /* 0x040fe20000000000 */
[-C--:B------:R-:W-:Y:S01]  /*1040*/  ISETP.GE.AND P1, PT, R2, R3.reuse, PT ;  /* 0x000000030200720c */ /* 0x080fe20003f26270 */
[----:B------:R-:W-:Y:S01]  /*1050*/  IMAD.U32 R13, RZ, RZ, UR7 ;  /* 0x00000007ff0d7e24 */ /* 0x000fe2000f8e00ff */
[-C--:B------:R-:W-:Y:S01]  /*1060*/  ISETP.GE.AND P3, PT, R6, R3.reuse, PT ;  /* 0x000000030600720c */ /* 0x080fe20003f66270 */
[----:B------:R-:W-:Y:S01]  /*1070*/  VIADD R6, R2, 0x18 ;  /* 0x0000001802067836 */ /* 0x000fe20000000000 */
[-C--:B------:R-:W-:Y:S01]  /*1080*/  ISETP.GE.AND P5, PT, R8, R3.reuse, PT ;  /* 0x000000030800720c */ /* 0x080fe20003fa6270 */
[----:B------:R-:W-:Y:S01]  /*1090*/  VIADD R8, R2, 0x19 ;  /* 0x0000001902087836 */ /* 0x000fe20000000000 */
[----:B------:R-:W-:Y:S01]  /*10a0*/  ISETP.GE.AND P6, PT, R10, R3, PT ;  /* 0x000000030a00720c */ /* 0x000fe20003fc6270 */
[----:B------:R-:W-:-:S05]  /*10b0*/  IMAD.SHL.U32 R0, R0, 0x4, RZ ;  /* 0x0000000400007824 */ /* 0x000fca00078e00ff */
[----:B------:R-:W-:Y:S01]  /*10c0*/  LOP3.LUT R0, R0, 0xc, RZ, 0xc0, !PT ;  /* 0x0000000c00007812 */ /* 0x000fe200078ec0ff */
[----:B------:R-:W-:Y:S02]  /*10d0*/  WARPGROUP.DEPBAR.LE gsb0, 0x0 ;  /* 0x00008000000079c5 */ /* 0x000fe40000010000 */
[----:B------:R-:W-:Y:S01]  /*10e0*/  FSEL R24, R24, -INF , !P1 ;  /* 0xff80000018187808 */ /* 0x000fe20004800000 */
[----:B------:R2:W-:Y:S01]  /*10f0*/  SYNCS.ARRIVE.TRANS64.A1T0 RZ, [R13+UR9], RZ ;  /* 0x000000ff0dff79a7 */ /* 0x0005e20008100009 */
[----:B------:R-:W-:Y:S02]  /*1100*/  FSEL R25, R25, -INF , !P4 ;  /* 0xff80000019197808 */ /* 0x000fe40006000000 */
[----:B------:R-:W-:Y:S02]  /*1110*/  FSEL R26, R26, -INF , !P1 ;  /* 0xff8000001a1a7808 */ /* 0x000fe40004800000 */
[----:B------:R-:W-:Y:S01]  /*1120*/  ISETP.GE.AND P1, PT, R6, R3, PT ;  /* 0x000000030600720c */ /* 0x000fe20003f26270 */
[----:B------:R-:W-:Y:S01]  /*1130*/  VIADD R6, R2, 0x20 ;  /* 0x0000002002067836 */ /* 0x000fe20000000000 */
[----:B------:R-:W-:-:S02]  /*1140*/  FSEL R28, R28, -INF , !P2 ;  /* 0xff8000001c1c7808 */ /* 0x000fc40005000000 */
[----:B------:R-:W-:Y:S02]  /*1150*/  FMNMX R5, R24, R25, !PT ;  /* 0x0000001918057209 */ /* 0x000fe40007800000 */
[----:B------:R-:W-:Y:S02]  /*1160*/  FSEL R27, R27, -INF , !P4 ;  /* 0xff8000001b1b7808 */ /* 0x000fe40006000000 */
[----:B------:R-:W-:Y:S02]  /*1170*/  ISETP.GE.AND P4, PT, R8, R3, PT ;  /* 0x000000030800720c */ /* 0x000fe40003f86270 */
[----:B------:R-:W-:Y:S02]  /*1180*/  FSEL R29, R29, -INF , !P3 ;  /* 0xff8000001d1d7808 */ /* 0x000fe40005800000 */
[----:B------:R-:W-:Y:S02]  /*1190*/  FMNMX R8, R28, R5, !PT ;  /* 0x000000051c087209 */ /* 0x000fe40007800000 */
[----:B------:R-:W-:-:S02]  /*11a0*/  FSEL R30, R30, -INF , !P2 ;  /* 0xff8000001e1e7808 */ /* 0x000fc40005000000 */
[-C--:B------:R-:W-:Y:S01]  /*11b0*/  ISETP.GE.AND P2, PT, R6, R3.reuse, PT ;  /* 0x000000030600720c */ /* 0x080fe20003f46270 */
[----:B------:R-:W-:Y:S01]  /*11c0*/  VIADD R6, R2, 0x21 ;  /* 0x0000002102067836 */ /* 0x000fe20000000000 */
[----:B------:R-:W-:Y:S02]  /*11d0*/  FSEL R32, R32, -INF , !P6 ;  /* 0xff80000020207808 */ /* 0x000fe40007000000 */
[----:B------:R-:W-:Y:S02]  /*11e0*/  FMNMX R5, R29, R8, !PT ;  /* 0x000000081d057209 */ /* 0x000fe40007800000 */
[----:B------:R-:W-:Y:S02]  /*11f0*/  FSEL R31, R31, -INF , !P3 ;  /* 0xff8000001f1f7808 */ /* 0x000fe40005800000 */
[----:B------:R-:W-:Y:S01]  /*1200*/  ISETP.GE.AND P3, PT, R6, R3, PT ;  /* 0x000000030600720c */ /* 0x000fe20003f66270 */
[----:B------:R-:W-:Y:S01]  /*1210*/  VIADD R6, R2, 0x28 ;  /* 0x0000002802067836 */ /* 0x000fe20000000000 */
[----:B------:R-:W-:-:S02]  /*1220*/  FSEL R33, R33, -INF , !P5 ;  /* 0xff80000021217808 */ /* 0x000fc40006800000 */
[----:B------:R-:W-:Y:S02]  /*1230*/  FMNMX R8, R32, R5, !PT ;  /* 0x0000000520087209 */ /* 0x000fe40007800000 */
        /* <DEDUP_REMOVED lines=8> */
[----:B------:R-:W-:Y:S01]  /*12c0*/  ISETP.GE.AND P5, PT, R6, R3, PT ;  /* 0x000000030600720c */ /* 0x000fe20003fa6270 */
[----:B------:R-:W-:Y:S01]  /*12d0*/  VIADD R6, R2, 0x30 ;  /* 0x0000003002067836 */ /* 0x000fe20000000000 */
[----:B------:R-:W-:Y:S02]  /*12e0*/  FSEL R40, R40, -INF , !P2 ;  /* 0xff80000028287808 */ /* 0x000fe40005000000 */
[----:B------:R-:W-:Y:S02]  /*12f0*/  FMNMX R5, R37, R8, !PT ;  /* 0x0000000825057209 */ /* 0x000fe40007800000 */
        /* <DEDUP_REMOVED lines=8> */
[----:B------:R-:W-:Y:S01]  /*1380*/  ISETP.GE.AND P4, PT, R6, R3, PT ;  /* 0x000000030600720c */ /* 0x000fe20003f86270 */
[----:B------:R-:W-:Y:S01]  /*1390*/  VIADD R6, R2, 0x38 ;  /* 0x0000003802067836 */ /* 0x000fe20000000000 */
[----:B------:R-:W-:Y:S02]  /*13a0*/  FSEL R45, R45, -INF , !P5 ;  /* 0xff8000002d2d7808 */ /* 0x000fe40006800000 */
[----:B------:R-:W-:Y:S02]  /*13b0*/  FMNMX R8, R44, R5, !PT ;  /* 0x000000052c087209 */ /* 0x000fe40007800000 */
        /* <DEDUP_REMOVED lines=8> */
[----:B------:R-:W-:Y:S02]  /*1440*/  ISETP.GE.AND P3, PT, R6, R3, PT ;  /* 0x000000030600720c */ /* 0x000fe40003f66270 */
[----:B------:R-:W-:-:S02]  /*1450*/  FSEL R52, R52, -INF , !P2 ;  /* 0xff80000034347808 */ /* 0x000fc40005000000 */
[----:B------:R-:W-:Y:S02]  /*1460*/  FMNMX R5, R49, R8, !PT ;  /* 0x0000000831057209 */ /* 0x000fe40007800000 */
[----:B------:R-:W-:Y:S02]  /*1470*/  FSEL R53, R53, -INF , !P3 ;  /* 0xff80000035357808 */ /* 0x000fe40005800000 */
[----:B------:R-:W-:Y:S02]  /*1480*/  FMNMX R6, R52, R5, !PT ;  /* 0x0000000534067209 */ /* 0x000fe40007800000 */
[----:B------:R-:W-:Y:S02]  /*1490*/  FMNMX R7, R26, R27, !PT ;  /* 0x0000001b1a077209 */ /* 0x000fe40007800000 */
[----:B------:R-:W-:Y:S02]  /*14a0*/  FMNMX R8, R53, R6, !PT ;  /* 0x0000000635087209 */ /* 0x000fe40007800000 */
[----:B------:R-:W-:-:S02]  /*14b0*/  FSEL R46, R46, -INF , !P6 ;  /* 0xff8000002e2e7808 */ /* 0x000fc40007000000 */
[----:B------:R-:W-:Y:S01]  /*14c0*/  FSEL R47, R47, -INF , !P5 ;  /* 0xff8000002f2f7808 */ /* 0x000fe20006800000 */
[----:B------:R-:W3:Y:S01]  /*14d0*/  SHFL.BFLY PT, R5, R8, 0x1, 0x1f ;  /* 0x0c201f0008057f89 */ /* 0x000ee200000e0000 */
[----:B------:R-:W-:Y:S02]  /*14e0*/  FSEL R50, R50, -INF , !P1 ;  /* 0xff80000032327808 */ /* 0x000fe40004800000 */
[----:B------:R-:W-:Y:S02]  /*14f0*/  FSEL R51, R51, -INF , !P4 ;  /* 0xff80000033337808 */ /* 0x000fe40006000000 */
[----:B------:R-:W-:Y:S02]  /*1500*/  FSEL R54, R54, -INF , !P2 ;  /* 0xff80000036367808 */ /* 0x000fe40005000000 */
[----:B------:R-:W-:Y:S02]  /*1510*/  FSEL R55, R55, -INF , !P3 ;  /* 0xff80000037377808 */ /* 0x000fe40005800000 */
[----:B---3--:R-:W-:-:S05]  /*1520*/  FMNMX R9, R8, R5, !PT ;  /* 0x0000000508097209 */ /* 0x008fca0007800000 */
[----:B------:R-:W3:Y:S02]  /*1530*/  SHFL.BFLY PT, R6, R9, 0x2, 0x1f ;  /* 0x0c401f0009067f89 */ /* 0x000ee400000e0000 */
[----:B---3--:R-:W-:Y:S02]  /*1540*/  FMNMX R5, R9, R6, !PT ;  /* 0x0000000609057209 */ /* 0x008fe40007800000 */
[----:B------:R-:W-:Y:S02]  /*1550*/  FMNMX R6, R30, R7, !PT ;  /* 0x000000071e067209 */ /* 0x000fe40007800000 */
[----:B------:R-:W-:Y:S02]  /*1560*/  FSETP.NEU.AND P0, PT, R5, -INF , PT ;  /* 0xff8000000500780b */ /* 0x000fe40003f0d000 */
[----:B------:R-:W-:Y:S02]  /*1570*/  FMNMX R7, R31, R6, !PT ;  /* 0x000000061f077209 */ /* 0x000fe40007800000 */
[----:B------:R-:W-:-:S02]  /*1580*/  FSEL R10, R5, RZ, P0 ;  /* 0x000000ff050a7208 */ /* 0x000fc40000000000 */
[----:B------:R-:W-:-:S03]  /*1590*/  FMNMX R6, R34, R7, !PT ;  /* 0x0000000722067209 */ /* 0x000fc60007800000 */
[----:B------:R-:W-:Y:S01]  /*15a0*/  FMUL R10, R10, UR6 ;  /* 0x000000060a0a7c20 */ /* 0x000fe20008400000 */
[----:B------:R-:W-:-:S03]  /*15b0*/  FMNMX R7, R35, R6, !PT ;  /* 0x0000000623077209 */ /* 0x000fc60007800000 */
[--C-:B------:R-:W-:Y:S01]  /*15c0*/  FFMA R24, R24, UR6, -R10.reuse ;  /* 0x0000000618187c23 */ /* 0x100fe2000800080a */
[----:B------:R-:W-:Y:S01]  /*15d0*/  FMNMX R6, R38, R7, !PT ;  /* 0x0000000726067209 */ /* 0x000fe20007800000 */
[--C-:B------:R-:W-:Y:S01]  /*15e0*/  FFMA R36, R36, UR6, -R10.reuse ;  /* 0x0000000624247c23 */ /* 0x100fe2000800080a */
[--C-:B------:R-:W-:Y:S01]  /*15f0*/  FFMA R28, R28, UR6, -R10.reuse ;  /* 0x000000061c1c7c23 */ /* 0x100fe2000800080a */
[--C-:B------:R-:W-:Y:S01]  /*1600*/  FFMA R32, R32, UR6, -R10.reuse ;  /* 0x0000000620207c23 */ /* 0x100fe2000800080a */
[----:B------:R-:W-:Y:S01]  /*1610*/  FMNMX R7, R39, R6, !PT ;  /* 0x0000000627077209 */ /* 0x000fe20007800000 */
[--C-:B------:R-:W-:Y:S01]  /*1620*/  FFMA R25, R25, UR6, -R10.reuse ;  /* 0x0000000619197c23 */ /* 0x100fe2000800080a */
[----:B------:R-:W-:Y:S01]  /*1630*/  FSETP.GEU.AND P5, PT, R24, -126, PT ;  /* 0xc2fc00001800780b */ /* 0x000fe20003fae000 */
        /* <DEDUP_REMOVED lines=12> */
[----:B------:R-:W-:Y:S01]  /*1700*/  @!P5 FMUL R24, R24, 0.5 ;  /* 0x3f0000001818d820 */ /* 0x000fe20000400000 */
[----:B------:R-:W-:Y:S01]  /*1710*/  FMNMX R7, R47, R6, !PT ;  /* 0x000000062f077209 */ /* 0x000fe20007800000 */
[--C-:B------:R-:W-:Y:S01]  /*1720*/  FFMA R45, R45, UR6, -R10.reuse ;  /* 0x000000062d2d7c23 */ /* 0x100fe2000800080a */
[----:B------:R-:W-:Y:S01]  /*1730*/  FSETP.GEU.AND P3, PT, R33, -126, PT ;  /* 0xc2fc00002100780b */ /* 0x000fe20003f6e000 */
[----:B------:R-:W-:Y:S01]  /*1740*/  @!P2 FMUL R28, R28, 0.5 ;  /* 0x3f0000001c1ca820 */ /* 0x000fe20000400000 */
[----:B------:R-:W-:Y:S01]  /*1750*/  FMNMX R6, R50, R7, !PT ;  /* 0x0000000732067209 */ /* 0x000fe20007800000 */
[----:B------:R-:W3:Y:S01]  /*1760*/  MUFU.EX2 R24, R24 ;  /* 0x0000001800187308 */ /* 0x000ee20000000800 */
[----:B------:R-:W-:Y:S01]  /*1770*/  FSETP.GEU.AND P6, PT, R29, -126, PT ;  /* 0xc2fc00001d00780b */ /* 0x000fe20003fce000 */
[----:B------:R-:W-:Y:S01]  /*1780*/  @!P4 FMUL R32, R32, 0.5 ;  /* 0x3f0000002020c820 */ /* 0x000fe20000400000 */
[----:B------:R-:W-:Y:S01]  /*1790*/  FMNMX R7, R51, R6, !PT ;  /* 0x0000000633077209 */ /* 0x000fe20007800000 */
[--C-:B------:R-:W-:Y:S01]  /*17a0*/  FFMA R48, R48, UR6, -R10.reuse ;  /* 0x0000000630307c23 */ /* 0x100fe2000800080a */
[--C-:B------:R-:W-:Y:S01]  /*17b0*/  FFMA R40, R40, UR6, -R10.reuse ;  /* 0x0000000628287c23 */ /* 0x100fe2000800080a */
[----:B------:R-:W-:Y:S01]  /*17c0*/  @!P1 FMUL R25, R25, 0.5 ;  /* 0x3f00000019199820 */ /* 0x000fe20000400000 */
[----:B------:R-:W-:Y:S01]  /*17d0*/  FMNMX R6, R54, R7, !PT ;  /* 0x0000000736067209 */ /* 0x000fe20007800000 */
[----:B------:R-:W4:Y:S01]  /*17e0*/  MUFU.EX2 R28, R28 ;  /* 0x0000001c001c7308 */ /* 0x000f220000000800 */
[--C-:B------:R-:W-:Y:S01]  /*17f0*/  FFMA R52, R52, UR6, -R10.reuse ;  /* 0x0000000634347c23 */ /* 0x100fe2000800080a */
[----:B------:R-:W-:Y:S01]  /*1800*/  @!P3 FMUL R33, R33, 0.5 ;  /* 0x3f0000002121b820 */ /* 0x000fe20000400000 */
[----:B------:R-:W-:Y:S01]  /*1810*/  FMNMX R6, R55, R6, !PT ;  /* 0x0000000637067209 */ /* 0x000fe20007800000 */
[----:B------:R-:W-:Y:S01]  /*1820*/  FFMA R10, R53, UR6, -R10 ;  /* 0x00000006350a7c23 */ /* 0x000fe2000800080a */
[----:B------:R-:W-:Y:S01]  /*1830*/  FSETP.GEU.AND P0, PT, R40, -126, PT ;  /* 0xc2fc00002800780b */ /* 0x000fe20003f0e000 */
[----:B------:R-:W-:-:S02]  /*1840*/  @!P6 FMUL R29, R29, 0.5 ;  /* 0x3f0000001d1de820 */ /* 0x000fc40000400000 */
[----:B------:R-:W5:Y:S01]  /*1850*/  SHFL.BFLY PT, R7, R6, 0x1, 0x1f ;  /* 0x0c201f0006077f89 */ /* 0x000f6200000e0000 */
[----:B---3--:R-:W-:Y:S01]  /*1860*/  @!P5 FMUL R24, R24, R24 ;  /* 0x000000181818d220 */ /* 0x008fe20000400000 */
[----:B------:R-:W-:Y:S01]  /*1870*/  FSETP.GEU.AND P5, PT, R36, -126, PT ;  /* 0xc2fc00002400780b */ /* 0x000fe20003fae000 */
[----:B------:R-:W3:Y:S01]  /*1880*/  MUFU.EX2 R8, R25 ;  /* 0x0000001900087308 */ /* 0x000ee20000000800 */
[----:B----4-:R-:W-:Y:S01]  /*1890*/  @!P2 FMUL R28, R28, R28 ;  /* 0x0000001c1c1ca220 */ /* 0x010fe20000400000 */
[----:B------:R-:W-:-:S06]  /*18a0*/  FSETP.GEU.AND P2, PT, R41, -126, PT ;  /* 0xc2fc00002900780b */ /* 0x000fcc0003f4e000 */
[----:B------:R-:W4:Y:S01]  /*18b0*/  MUFU.EX2 R32, R32 ;  /* 0x0000002000207308 */ /* 0x000f220000000800 */
[----:B------:R-:W-:-:S03]  /*18c0*/  @!P0 FMUL R40, R40, 0.5 ;  /* 0x3f00000028288820 */ /* 0x000fc60000400000 */
[----:B------:R-:W-:-:S04]  /*18d0*/  @!P5 FMUL R36, R36, 0.5 ;  /* 0x3f0000002424d820 */ /* 0x000fc80000400000 */
[----:B------:R-:W1:Y:S01]  /*18e0*/  MUFU.EX2 R14, R33 ;  /* 0x00000021000e7308 */ /* 0x000e620000000800 */
[----:B---3--:R-:W-:Y:S01]  /*18f0*/  @!P1 FMUL R8, R8, R8 ;  /* 0x0000000808089220 */ /* 0x008fe20000400000 */
[----:B------:R-:W-:Y:S01]  /*1900*/  FSETP.GEU.AND P1, PT, R37, -126, PT ;  /* 0xc2fc00002500780b */ /* 0x000fe20003f2e000 */
[----:B------:R-:W-:Y:S01]  /*1910*/  @!P2 FMUL R41, R41, 0.5 ;  /* 0x3f0000002929a820 */ /* 0x000fe20000400000 */
[----:B-----5:R-:W-:-:S04]  /*1920*/  FMNMX R6, R6, R7, !PT ;  /* 0x0000000706067209 */ /* 0x020fc80007800000 */
[----:B------:R-:W3:Y:S01]  /*1930*/  MUFU.EX2 R36, R36 ;  /* 0x0000002400247308 */ /* 0x000ee20000000800 */
[----:B----4-:R-:W-:Y:S01]  /*1940*/  @!P4 FMUL R32, R32, R32 ;  /* 0x000000202020c220 */ /* 0x010fe20000400000 */
[----:B------:R-:W4:Y:S01]  /*1950*/  SHFL.BFLY PT, R7, R6, 0x2, 0x1f ;  /* 0x0c401f0006077f89 */ /* 0x000f2200000e0000 */
[----:B------:R-:W-:-:S04]  /*1960*/  FSETP.GEU.AND P4, PT, R44, -126, PT ;  /* 0xc2fc00002c00780b */ /* 0x000fc80003f8e000 */
[----:B------:R-:W-:Y:S01]  /*1970*/  @!P1 FMUL R37, R37, 0.5 ;  /* 0x3f00000025259820 */ /* 0x000fe20000400000 */
[----:B------:R5:W2:Y:S01]  /*1980*/  MUFU.EX2 R12, R29 ;  /* 0x0000001d000c7308 */ /* 0x000aa20000000800 */
[----:B-1----:R-:W-:Y:S01]  /*1990*/  @!P3 FMUL R14, R14, R14 ;  /* 0x0000000e0e0eb220 */ /* 0x002fe20000400000 */
[----:B------:R-:W-:-:S06]  /*19a0*/  FSETP.GEU.AND P3, PT, R45, -126, PT ;  /* 0xc2fc00002d00780b */ /* 0x000fcc0003f6e000 */
[----:B------:R-:W-:Y:S01]  /*19b0*/  @!P4 FMUL R44, R44, 0.5 ;  /* 0x3f0000002c2cc820 */ /* 0x000fe20000400000 */
[----:B---3--:R-:W-:Y:S01]  /*19c0*/  @!P5 FMUL R36, R36, R36 ;  /* 0x000000242424d220 */ /* 0x008fe20000400000 */
[----:B------:R-:W1:Y:S01]  /*19d0*/  MUFU.EX2 R16, R37 ;  /* 0x0000002500107308 */ /* 0x000e620000000800 */
[----:B-----5:R-:W-:-:S03]  /*19e0*/  F2FP.SATFINITE.E4M3.F32.PACK_AB_MERGE_C R29, R71, R8, RZ ;  /* 0x00000008471d723e */ /* 0x020fc600048070ff */
[----:B------:R-:W-:Y:S01]  /*19f0*/  F2FP.SATFINITE.E4M3.F32.PACK_AB_MERGE_C R53, R71, R36, RZ ;  /* 0x000000244735723e */ /* 0x000fe200048070ff */
[----:B------:R-:W-:Y:S01]  /*1a00*/  @!P3 FMUL R45, R45, 0.5 ;  /* 0x3f0000002d2db820 */ /* 0x000fe20000400000 */
[----:B--2---:R-:W-:Y:S01]  /*1a10*/  @!P6 FMUL R12, R12, R12 ;  /* 0x0000000c0c0ce220 */ /* 0x004fe20000400000 */
[----:B----4-:R-:W-:Y:S01]  /*1a20*/  FMNMX R6, R6, R7, !PT ;  /* 0x0000000706067209 */ /* 0x010fe20007800000 */
[----:B------:R-:W2:Y:S01]  /*1a30*/  MUFU.EX2 R41, R41 ;  /* 0x0000002900297308 */ /* 0x000ea20000000800 */
[----:B------:R-:W-:Y:S02]  /*1a40*/  FSETP.GEU.AND P6, PT, R52, -126, PT ;  /* 0xc2fc00003400780b */ /* 0x000fe40003fce000 */
[C---:B------:R-:W-:Y:S02]  /*1a50*/  FSETP.NEU.AND P5, PT, R6.reuse, -INF , PT ;  /* 0xff8000000600780b */ /* 0x040fe40003fad000 */
[----:B------:R-:W-:Y:S02]  /*1a60*/  F2FP.SATFINITE.E4M3.F32.PACK_AB_MERGE_C R33, R71, R12, RZ ;  /* 0x0000000c4721723e */ /* 0x000fe400048070ff */
[----:B------:R-:W-:Y:S01]  /*1a70*/  FSEL R7, R6, RZ, P5 ;  /* 0x000000ff06077208 */ /* 0x000fe20002800000 */
[----:B------:R-:W3:Y:S01]  /*1a80*/  MUFU.EX2 R44, R44 ;  /* 0x0000002c002c7308 */ /* 0x000ee20000000800 */
[----:B------:R-:W-:Y:S01]  /*1a90*/  FSETP.GEU.AND P5, PT, R49, -126, PT ;  /* 0xc2fc00003100780b */ /* 0x000fe20003fae000 */
[----:B-1----:R-:W-:Y:S01]  /*1aa0*/  @!P1 FMUL R16, R16, R16 ;  /* 0x0000001010109220 */ /* 0x002fe20000400000 */
[----:B------:R-:W-:Y:S01]  /*1ab0*/  FSETP.GEU.AND P1, PT, R48, -126, PT ;  /* 0xc2fc00003000780b */ /* 0x000fe20003f2e000 */
[----:B------:R-:W-:Y:S01]  /*1ac0*/  FMUL R7, R7, UR6 ;  /* 0x0000000607077c20 */ /* 0x000fe20008400000 */
[----:B------:R-:W-:Y:S01]  /*1ad0*/  F2FP.SATFINITE.E4M3.F32.PACK_AB_MERGE_C R37, R71, R14, RZ ;  /* 0x0000000e4725723e */ /* 0x000fe200048070ff */
[----:B------:R-:W-:Y:S01]  /*1ae0*/  @!P6 FMUL R52, R52, 0.5 ;  /* 0x3f0000003434e820 */ /* 0x000fe20000400000 */
[----:B------:R-:W-:Y:S01]  /*1af0*/  LOP3.LUT R53, R53, 0xff, RZ, 0xc0, !PT ;  /* 0x000000ff35357812 */ /* 0x000fe200078ec0ff */
[----:B------:R-:W1:Y:S01]  /*1b00*/  MUFU.EX2 R45, R45 ;  /* 0x0000002d002d7308 */ /* 0x000e620000000800 */
[--C-:B------:R-:W-:Y:S01]  /*1b10*/  FFMA R26, R26, UR6, -R7.reuse ;  /* 0x000000061a1a7c23 */ /* 0x100fe20008000807 */
[--C-:B------:R-:W-:Y:S01]  /*1b20*/  FFMA R31, R31, UR6, -R7.reuse ;  /* 0x000000061f1f7c23 */ /* 0x100fe20008000807 */
[--C-:B------:R-:W-:Y:S01]  /*1b30*/  FFMA R27, R27, UR6, -R7.reuse ;  /* 0x000000061b1b7c23 */ /* 0x100fe20008000807 */
[----:B--2---:R-:W-:Y:S01]  /*1b40*/  @!P2 FMUL R41, R41, R41 ;  /* 0x000000292929a220 */ /* 0x004fe20000400000 */
[----:B------:R-:W-:Y:S01]  /*1b50*/  FSETP.GEU.AND P2, PT, R10, -126, PT ;  /* 0xc2fc00000a00780b */ /* 0x000fe20003f4e000 */
[----:B------:R-:W-:Y:S01]  /*1b60*/  @!P5 FMUL R49, R49, 0.5 ;  /* 0x3f0000003131d820 */ /* 0x000fe20000400000 */
[--C-:B------:R-:W-:Y:S01]  /*1b70*/  FFMA R30, R30, UR6, -R7.reuse ;  /* 0x000000061e1e7c23 */ /* 0x100fe20008000807 */
[----:B------:R-:W-:Y:S01]  /*1b80*/  @!P1 FMUL R48, R48, 0.5 ;  /* 0x3f00000030309820 */ /* 0x000fe20000400000 */
[----:B---3--:R-:W-:Y:S01]  /*1b90*/  @!P4 FMUL R44, R44, R44 ;  /* 0x0000002c2c2cc220 */ /* 0x008fe20000400000 */
[----:B------:R-:W-:Y:S01]  /*1ba0*/  FSETP.GEU.AND P4, PT, R26, -126, PT ;  /* 0xc2fc00001a00780b */ /* 0x000fe20003f8e000 */
[----:B------:R-:W2:Y:S01]  /*1bb0*/  MUFU.EX2 R52, R52 ;  /* 0x0000003400347308 */ /* 0x000ea20000000800 */
[--C-:B------:R-:W-:Y:S01]  /*1bc0*/  FFMA R34, R34, UR6, -R7.reuse ;  /* 0x0000000622227c23 */ /* 0x100fe20008000807 */
[--C-:B------:R-:W-:Y:S01]  /*1bd0*/  FFMA R35, R35, UR6, -R7.reuse ;  /* 0x0000000623237c23 */ /* 0x100fe20008000807 */
[--C-:B------:R-:W-:Y:S01]  /*1be0*/  FFMA R38, R38, UR6, -R7.reuse ;  /* 0x0000000626267c23 */ /* 0x100fe20008000807 */
[--C-:B------:R-:W-:Y:S01]  /*1bf0*/  FFMA R43, R43, UR6, -R7.reuse ;  /* 0x000000062b2b7c23 */ /* 0x100fe20008000807 */
[--C-:B------:R-:W-:Y:S01]  /*1c00*/  FFMA R39, R39, UR6, -R7.reuse ;  /* 0x0000000627277c23 */ /* 0x100fe20008000807 */
[----:B-1----:R-:W-:Y:S01]  /*1c10*/  @!P3 FMUL R45, R45, R45 ;  /* 0x0000002d2d2db220 */ /* 0x002fe20000400000 */
[----:B------:R-:W-:Y:S01]  /*1c20*/  FSETP.GEU.AND P3, PT, R27, -126, PT ;  /* 0xc2fc00001b00780b */ /* 0x000fe20003f6e000 */
[----:B------:R-:W1:Y:S01]  /*1c30*/  MUFU.EX2 R49, R49 ;  /* 0x0000003100317308 */ /* 0x000e620000000800 */
[----:B------:R-:W-:Y:S01]  /*1c40*/  @!P2 FMUL R10, R10, 0.5 ;  /* 0x3f0000000a0aa820 */ /* 0x000fe20000400000 */
[--C-:B------:R-:W-:Y:S01]  /*1c50*/  FFMA R9, R42, UR6, -R7.reuse ;  /* 0x000000062a097c23 */ /* 0x100fe20008000807 */
[--C-:B------:R-:W-:Y:S01]  /*1c60*/  FFMA R46, R46, UR6, -R7.reuse ;  /* 0x000000062e2e7c23 */ /* 0x100fe20008000807 */
[----:B------:R-:W-:Y:S01]  /*1c70*/  @!P4 FMUL R26, R26, 0.5 ;  /* 0x3f0000001a1ac820 */ /* 0x000fe20000400000 */
[--C-:B------:R-:W-:Y:S01]  /*1c80*/  FFMA R47, R47, UR6, -R7.reuse ;  /* 0x000000062f2f7c23 */ /* 0x100fe20008000807 */
[--C-:B------:R-:W-:Y:S01]  /*1c90*/  FFMA R50, R50, UR6, -R7.reuse ;  /* 0x0000000632327c23 */ /* 0x100fe20008000807 */
[--C-:B------:R-:W-:Y:S01]  /*1ca0*/  FFMA R51, R51, UR6, -R7.reuse ;  /* 0x0000000633337c23 */ /* 0x100fe20008000807 */
[----:B------:R-:W3:Y:S01]  /*1cb0*/  MUFU.EX2 R48, R48 ;  /* 0x0000003000307308 */ /* 0x000ee20000000800 */
[----:B--2---:R-:W-:Y:S01]  /*1cc0*/  @!P6 FMUL R52, R52, R52 ;  /* 0x000000343434e220 */ /* 0x004fe20000400000 */
[----:B------:R-:W-:Y:S01]  /*1cd0*/  FSETP.GEU.AND P6, PT, R34, -126, PT ;  /* 0xc2fc00002200780b */ /* 0x000fe20003fce000 */
[--C-:B------:R-:W-:Y:S01]  /*1ce0*/  FFMA R54, R54, UR6, -R7.reuse ;  /* 0x0000000636367c23 */ /* 0x100fe20008000807 */
[----:B------:R-:W-:Y:S01]  /*1cf0*/  @!P3 FMUL R27, R27, 0.5 ;  /* 0x3f0000001b1bb820 */ /* 0x000fe20000400000 */
[----:B------:R-:W-:Y:S01]  /*1d00*/  FFMA R7, R55, UR6, -R7 ;  /* 0x0000000637077c23 */ /* 0x000fe20008000807 */
[----:B------:R-:W-:Y:S01]  /*1d10*/  FADD R13, R8, R41 ;  /* 0x00000029080d7221 */ /* 0x000fe20000000000 */
[----:B------:R-:W-:Y:S01]  /*1d20*/  FADD R8, R28, R44 ;  /* 0x0000002c1c087221 */ /* 0x000fe20000000000 */
[----:B------:R-:W2:Y:S01]  /*1d30*/  MUFU.EX2 R10, R10 ;  /* 0x0000000a000a7308 */ /* 0x000ea20000000800 */
[----:B-1----:R-:W-:Y:S01]  /*1d40*/  @!P5 FMUL R49, R49, R49 ;  /* 0x000000313131d220 */ /* 0x002fe20000400000 */
[----:B------:R-:W-:Y:S01]  /*1d50*/  FSETP.GEU.AND P5, PT, R31, -126, PT ;  /* 0xc2fc00001f00780b */ /* 0x000fe20003fae000 */
[----:B------:R-:W-:Y:S01]  /*1d60*/  FADD R17, R36, R52 ;  /* 0x0000003424117221 */ /* 0x000fe20000000000 */
[----:B------:R-:W-:-:S02]  /*1d70*/  F2FP.SATFINITE.E4M3.F32.PACK_AB_MERGE_C R55, R71, R16, RZ ;  /* 0x000000104737723e */ /* 0x000fc400048070ff */
[C---:B------:R-:W-:Y:S01]  /*1d80*/  F2FP.SATFINITE.E4M3.F32.PACK_AB_MERGE_C R57, R71.reuse, R44, RZ ;  /* 0x0000002c4739723e */ /* 0x040fe200048070ff */
[----:B------:R-:W-:Y:S01]  /*1d90*/  @!P6 FMUL R34, R34, 0.5 ;  /* 0x3f0000002222e820 */ /* 0x000fe20000400000 */
[----:B------:R-:W1:Y:S01]  /*1da0*/  MUFU.EX2 R26, R26 ;  /* 0x0000001a001a7308 */ /* 0x000e620000000800 */
[----:B---3--:R-:W-:Y:S01]  /*1db0*/  @!P1 FMUL R48, R48, R48 ;  /* 0x0000003030309220 */ /* 0x008fe20000400000 */
[----:B------:R-:W-:Y:S01]  /*1dc0*/  FSETP.GEU.AND P1, PT, R30, -126, PT ;  /* 0xc2fc00001e00780b */ /* 0x000fe20003f2e000 */
[----:B------:R-:W-:Y:S01]  /*1dd0*/  FADD R8, R8, R17 ;  /* 0x0000001108087221 */ /* 0x000fe20000000000 */
[C---:B------:R-:W-:Y:S02]  /*1de0*/  F2FP.SATFINITE.E4M3.F32.PACK_AB_MERGE_C R52, R71.reuse, R52, RZ ;  /* 0x000000344734723e */ /* 0x040fe400048070ff */
[----:B------:R-:W-:Y:S01]  /*1df0*/  F2FP.SATFINITE.E4M3.F32.PACK_AB_MERGE_C R58, R71, R48, RZ ;  /* 0x00000030473a723e */ /* 0x000fe200048070ff */
[----:B------:R-:W-:Y:S01]  /*1e00*/  @!P5 FMUL R31, R31, 0.5 ;  /* 0x3f0000001f1fd820 */ /* 0x000fe20000400000 */
[----:B------:R3:W4:Y:S01]  /*1e10*/  MUFU.EX2 R18, R27 ;  /* 0x0000001b00127308 */ /* 0x0007220000000800 */
[----:B--2---:R-:W-:Y:S01]  /*1e20*/  @!P2 FMUL R10, R10, R10 ;  /* 0x0000000a0a0aa220 */ /* 0x004fe20000400000 */
[----:B------:R-:W-:-:S02]  /*1e30*/  FSETP.GEU.AND P2, PT, R35, -126, PT ;  /* 0xc2fc00002300780b */ /* 0x000fc40003f4e000 */
[C---:B------:R-:W-:Y:S02]  /*1e40*/  F2FP.SATFINITE.E4M3.F32.PACK_AB_MERGE_C R41, R71.reuse, R41, RZ ;  /* 0x000000294729723e */ /* 0x040fe400048070ff */
[----:B------:R-:W-:Y:S01]  /*1e50*/  LOP3.LUT R52, R52, 0xff, RZ, 0xc0, !PT ;  /* 0x000000ff34347812 */ /* 0x000fe200078ec0ff */
[----:B------:R-:W-:Y:S01]  /*1e60*/  @!P1 FMUL R30, R30, 0.5 ;  /* 0x3f0000001e1e9820 */ /* 0x000fe20000400000 */
[----:B------:R2:W5:Y:S01]  /*1e70*/  MUFU.EX2 R20, R31 ;  /* 0x0000001f00147308 */ /* 0x0005620000000800 */
[----:B-1----:R-:W-:Y:S01]  /*1e80*/  @!P4 FMUL R26, R26, R26 ;  /* 0x0000001a1a1ac220 */ /* 0x002fe20000400000 */
[----:B------:R-:W-:Y:S02]  /*1e90*/  FSETP.GEU.AND P4, PT, R38, -126, PT ;  /* 0xc2fc00002600780b */ /* 0x000fe40003f8e000 */
[----:B---3--:R-:W-:Y:S02]  /*1ea0*/  F2FP.SATFINITE.E4M3.F32.PACK_AB_MERGE_C R27, R71, R24, RZ ;  /* 0x00000018471b723e */ /* 0x008fe400048070ff */
[----:B------:R-:W-:Y:S01]  /*1eb0*/  LOP3.LUT R41, R41, 0xffff, RZ, 0xc0, !PT ;  /* 0x0000ffff29297812 */ /* 0x000fe200078ec0ff */
[----:B------:R-:W-:Y:S01]  /*1ec0*/  @!P2 FMUL R35, R35, 0.5 ;  /* 0x3f0000002323a820 */ /* 0x000fe20000400000 */
[----:B------:R-:W1:Y:S01]  /*1ed0*/  MUFU.EX2 R40, R40 ;  /* 0x0000002800287308 */ /* 0x000e620000000800 */
[----:B----4-:R-:W-:Y:S01]  /*1ee0*/  @!P3 FMUL R18, R18, R18 ;  /* 0x000000121212b220 */ /* 0x010fe20000400000 */
[----:B------:R-:W-:-:S02]  /*1ef0*/  FSETP.GEU.AND P3, PT, R39, -126, PT ;  /* 0xc2fc00002700780b */ /* 0x000fc40003f6e000 */
[C---:B--2---:R-:W-:Y:S02]  /*1f00*/  F2FP.SATFINITE.E4M3.F32.PACK_AB_MERGE_C R31, R71.reuse, R28, RZ ;  /* 0x0000001c471f723e */ /* 0x044fe400048070ff */
[----:B------:R-:W-:Y:S01]  /*1f10*/  F2FP.SATFINITE.E4M3.F32.PACK_AB_MERGE_C R28, R71, R18, RZ ;  /* 0x00000012471c723e */ /* 0x000fe200048070ff */
[----:B------:R-:W-:Y:S01]  /*1f20*/  @!P4 FMUL R38, R38, 0.5 ;  /* 0x3f0000002626c820 */ /* 0x000fe20000400000 */
[----:B------:R-:W2:Y:S01]  /*1f30*/  MUFU.EX2 R30, R30 ;  /* 0x0000001e001e7308 */ /* 0x000ea20000000800 */
[----:B-----5:R-:W-:Y:S01]  /*1f40*/  @!P5 FMUL R20, R20, R20 ;  /* 0x000000141414d220 */ /* 0x020fe20000400000 */
[----:B------:R-:W-:Y:S02]  /*1f50*/  FSETP.GEU.AND P5, PT, R43, -126, PT ;  /* 0xc2fc00002b00780b */ /* 0x000fe40003fae000 */
[----:B------:R-:W-:Y:S02]  /*1f60*/  LOP3.LUT R31, R31, 0xff, RZ, 0xc0, !PT ;  /* 0x000000ff1f1f7812 */ /* 0x000fe400078ec0ff */
[----:B------:R-:W-:Y:S01]  /*1f70*/  LOP3.LUT R27, R27, 0xff, RZ, 0xc0, !PT ;  /* 0x000000ff1b1b7812 */ /* 0x000fe200078ec0ff */
[----:B------:R-:W-:Y:S01]  /*1f80*/  @!P3 FMUL R39, R39, 0.5 ;  /* 0x3f0000002727b820 */ /* 0x000fe20000400000 */
[----:B------:R3:W4:Y:S01]  /*1f90*/  MUFU.EX2 R22, R35 ;  /* 0x0000002300167308 */ /* 0x0007220000000800 */
[----:B-1----:R-:W-:Y:S01]  /*1fa0*/  @!P0 FMUL R40, R40, R40 ;  /* 0x0000002828288220 */ /* 0x002fe20000400000 */
[----:B------:R-:W-:-:S02]  /*1fb0*/  FSETP.GEU.AND P0, PT, R46, -126, PT ;  /* 0xc2fc00002e00780b */ /* 0x000fc40003f0e000 */
[----:B------:R-:W-:Y:S02]  /*1fc0*/  LOP3.LUT R28, R28, 0xffff, RZ, 0xc0, !PT ;  /* 0x0000ffff1c1c7812 */ /* 0x000fe400078ec0ff */
[----:B------:R-:W-:Y:S01]  /*1fd0*/  F2FP.SATFINITE.E4M3.F32.PACK_AB_MERGE_C R56, R71, R40, RZ ;  /* 0x000000284738723e */ /* 0x000fe200048070ff */
[----:B------:R-:W-:Y:S01]  /*1fe0*/  @!P5 FMUL R43, R43, 0.5 ;  /* 0x3f0000002b2bd820 */ /* 0x000fe20000400000 */
[----:B------:R1:W5:Y:S01]  /*1ff0*/  MUFU.EX2 R42, R39 ;  /* 0x00000027002a7308 */ /* 0x0003620000000800 */
[----:B--2---:R-:W-:Y:S01]  /*2000*/  @!P1 FMUL R30, R30, R30 ;  /* 0x0000001e1e1e9220 */ /* 0x004fe20000400000 */
[----:B------:R-:W-:Y:S01]  /*2010*/  FSETP.GEU.AND P1, PT, R9, -126, PT ;  /* 0xc2fc00000900780b */ /* 0x000fe20003f2e000 */
[----:B------:R-:W-:Y:S01]  /*2020*/  IMAD.SHL.U32 R28, R28, 0x1000000, RZ ;  /* 0x010000001c1c7824 */ /* 0x000fe200078e00ff */
[----:B---3--:R-:W-:Y:S02]  /*2030*/  F2FP.SATFINITE.E4M3.F32.PACK_AB_MERGE_C R35, R71, R32, RZ ;  /* 0x000000204723723e */ /* 0x008fe400048070ff */
[----:B------:R-:W-:Y:S01]  /*2040*/  LOP3.LUT R56, R56, 0xff, RZ, 0xc0, !PT ;  /* 0x000000ff38387812 */ /* 0x000fe200078ec0ff */
[----:B------:R-:W-:Y:S01]  /*2050*/  @!P0 FMUL R46, R46, 0.5 ;  /* 0x3f0000002e2e8820 */ /* 0x000fe20000400000 */
[----:B------:R-:W2:Y:S01]  /*2060*/  MUFU.EX2 R34, R34 ;  /* 0x0000002200227308 */ /* 0x000ea20000000800 */
[----:B----4-:R-:W-:Y:S01]  /*2070*/  @!P2 FMUL R22, R22, R22 ;  /* 0x000000161616a220 */ /* 0x010fe20000400000 */
[----:B------:R-:W-:-:S02]  /*2080*/  FSETP.GEU.AND P2, PT, R47, -126, PT ;  /* 0xc2fc00002f00780b */ /* 0x000fc40003f4e000 */
[----:B------:R-:W-:Y:S02]  /*2090*/  LOP3.LUT R35, R35, 0xff, RZ, 0xc0, !PT ;  /* 0x000000ff23237812 */ /* 0x000fe400078ec0ff */
[----:B-1----:R-:W-:Y:S01]  /*20a0*/  F2FP.SATFINITE.E4M3.F32.PACK_AB_MERGE_C R39, R71, R22, RZ ;  /* 0x000000164727723e */ /* 0x002fe200048070ff */
[----:B------:R-:W-:Y:S01]  /*20b0*/  @!P1 FMUL R9, R9, 0.5 ;  /* 0x3f00000009099820 */ /* 0x000fe20000400000 */
[----:B------:R-:W1:Y:S01]  /*20c0*/  MUFU.EX2 R38, R38 ;  /* 0x0000002600267308 */ /* 0x000e620000000800 */
[----:B-----5:R-:W-:Y:S01]  /*20d0*/  @!P3 FMUL R42, R42, R42 ;  /* 0x0000002a2a2ab220 */ /* 0x020fe20000400000 */
[----:B------:R-:W-:Y:S02]  /*20e0*/  FSETP.GEU.AND P3, PT, R51, -126, PT ;  /* 0xc2fc00003300780b */ /* 0x000fe40003f6e000 */
[----:B------:R-:W-:Y:S02]  /*20f0*/  LOP3.LUT R39, R39, 0xffff, RZ, 0xc0, !PT ;  /* 0x0000ffff27277812 */ /* 0x000fe400078ec0ff */
[----:B------:R-:W-:Y:S01]  /*2100*/  PRMT R41, R41, 0x7604, R56 ;  /* 0x0000760429297816 */ /* 0x000fe20000000038 */
[----:B------:R-:W-:Y:S01]  /*2110*/  @!P2 FMUL R47, R47, 0.5 ;  /* 0x3f0000002f2fa820 */ /* 0x000fe20000400000 */
[----:B------:R-:W3:Y:S01]  /*2120*/  MUFU.EX2 R43, R43 ;  /* 0x0000002b002b7308 */ /* 0x000ee20000000800 */
[----:B--2---:R-:W-:Y:S01]  /*2130*/  @!P6 FMUL R34, R34, R34 ;  /* 0x000000222222e220 */ /* 0x004fe20000400000 */
[----:B------:R-:W-:-:S02]  /*2140*/  FSETP.GEU.AND P6, PT, R54, -126, PT ;  /* 0xc2fc00003600780b */ /* 0x000fc40003fce000 */
[----:B------:R-:W-:Y:S02]  /*2150*/  LOP3.LUT R57, R57, 0xff, RZ, 0xc0, !PT ;  /* 0x000000ff39397812 */ /* 0x000fe400078ec0ff */
[----:B------:R-:W-:Y:S01]  /*2160*/  F2FP.SATFINITE.E4M3.F32.PACK_AB_MERGE_C R36, R71, R34, RZ ;  /* 0x000000224724723e */ /* 0x000fe200048070ff */
[----:B------:R-:W-:Y:S01]  /*2170*/  @!P3 FMUL R51, R51, 0.5 ;  /* 0x3f0000003333b820 */ /* 0x000fe20000400000 */
[----:B------:R-:W2:Y:S01]  /*2180*/  MUFU.EX2 R9, R9 ;  /* 0x0000000900097308 */ /* 0x000ea20000000800 */
[----:B-1----:R-:W-:Y:S01]  /*2190*/  @!P4 FMUL R38, R38, R38 ;  /* 0x000000262626c220 */ /* 0x002fe20000400000 */
[----:B------:R-:W-:Y:S02]  /*21a0*/  FSETP.GEU.AND P4, PT, R50, -126, PT ;  /* 0xc2fc00003200780b */ /* 0x000fe40003f8e000 */
[----:B------:R-:W-:-:S03]  /*21b0*/  LOP3.LUT R58, R58, 0xff, RZ, 0xc0, !PT ;  /* 0x000000ff3a3a7812 */ /* 0x000fc600078ec0ff */
[----:B------:R-:W-:Y:S01]  /*21c0*/  @!P6 FMUL R54, R54, 0.5 ;  /* 0x3f0000003636e820 */ /* 0x000fe20000400000 */
[----:B------:R-:W1:Y:S01]  /*21d0*/  MUFU.EX2 R46, R46 ;  /* 0x0000002e002e7308 */ /* 0x000e620000000800 */
[----:B---3--:R-:W-:Y:S01]  /*21e0*/  @!P5 FMUL R43, R43, R43 ;  /* 0x0000002b2b2bd220 */ /* 0x008fe20000400000 */
[----:B------:R-:W-:-:S03]  /*21f0*/  FSETP.GEU.AND P5, PT, R7, -126, PT ;  /* 0xc2fc00000700780b */ /* 0x000fc60003fae000 */
[----:B------:R-:W-:Y:S01]  /*2200*/  FADD R19, R18, R43 ;  /* 0x0000002b12137221 */ /* 0x000fe20000000000 */
[----:B------:R-:W-:Y:S01]  /*2210*/  F2FP.SATFINITE.E4M3.F32.PACK_AB_MERGE_C R43, R71, R43, RZ ;  /* 0x0000002b472b723e */ /* 0x000fe200048070ff */
[----:B------:R-:W-:Y:S01]  /*2220*/  @!P4 FMUL R50, R50, 0.5 ;  /* 0x3f0000003232c820 */ /* 0x000fe20000400000 */
[----:B------:R-:W3:Y:S01]  /*2230*/  MUFU.EX2 R47, R47 ;  /* 0x0000002f002f7308 */ /* 0x000ee20000000800 */
[----:B--2---:R-:W-:Y:S01]  /*2240*/  @!P1 FMUL R9, R9, R9 ;  /* 0x0000000909099220 */ /* 0x004fe20000400000 */
[----:B------:R-:W-:Y:S01]  /*2250*/  ISETP.GT.U32.AND P1, PT, R11, 0x1, PT ;  /* 0x000000010b00780c */ /* 0x000fe20003f24070 */
[----:B------:R-:W-:Y:S01]  /*2260*/  FADD R11, R24, R40 ;  /* 0x00000028180b7221 */ /* 0x000fe20000000000 */
[----:B------:R-:W-:Y:S01]  /*2270*/  FADD R24, R14, R49 ;  /* 0x000000310e187221 */ /* 0x000fe20000000000 */
[----:B------:R-:W-:Y:S01]  /*2280*/  FADD R14, R16, R10 ;  /* 0x0000000a100e7221 */ /* 0x000fe20000000000 */
[----:B------:R-:W-:Y:S01]  /*2290*/  FADD R16, R26, R9 ;  /* 0x000000091a107221 */ /* 0x000fe20000000000 */
[----:B------:R-:W-:Y:S01]  /*22a0*/  @!P5 FMUL R7, R7, 0.5 ;  /* 0x3f0000000707d820 */ /* 0x000fe20000400000 */
[----:B------:R-:W2:Y:S01]  /*22b0*/  MUFU.EX2 R51, R51 ;  /* 0x0000003300337308 */ /* 0x000ea20000000800 */
[----:B-1----:R-:W-:Y:S01]  /*22c0*/  @!P0 FMUL R46, R46, R46 ;  /* 0x0000002e2e2e8220 */ /* 0x002fe20000400000 */
[----:B------:R-:W-:Y:S01]  /*22d0*/  ISETP.NE.AND P0, PT, R15, RZ, PT ;  /* 0x000000ff0f00720c */ /* 0x000fe20003f05270 */
[----:B------:R-:W-:Y:S01]  /*22e0*/  FADD R15, R12, R45 ;  /* 0x0000002d0c0f7221 */ /* 0x000fe20000000000 */
[----:B------:R-:W-:Y:S01]  /*22f0*/  FADD R12, R32, R48 ;  /* 0x00000030200c7221 */ /* 0x000fe20000000000 */
[C---:B------:R-:W-:Y:S01]  /*2300*/  F2FP.SATFINITE.E4M3.F32.PACK_AB_MERGE_C R32, R71.reuse, R20, RZ ;  /* 0x000000144720723e */ /* 0x040fe200048070ff */
[----:B------:R-:W-:Y:S01]  /*2310*/  FADD R18, R30, R46 ;  /* 0x0000002e1e127221 */ /* 0x000fe20000000000 */
[----:B------:R-:W-:Y:S01]  /*2320*/  F2FP.SATFINITE.E4M3.F32.PACK_AB_MERGE_C R44, R71, R9, RZ ;  /* 0x00000009472c723e */ /* 0x000fe200048070ff */
[----:B------:R-:W1:Y:S01]  /*2330*/  MUFU.EX2 R50, R50 ;  /* 0x0000003200327308 */ /* 0x000e620000000800 */
[----:B---3--:R-:W-:Y:S01]  /*2340*/  @!P2 FMUL R47, R47, R47 ;  /* 0x0000002f2f2fa220 */ /* 0x008fe20000400000 */
[----:B------:R-:W-:Y:S01]  /*2350*/  F2FP.SATFINITE.E4M3.F32.PACK_AB_MERGE_C R9, R71, R10, RZ ;  /* 0x0000000a4709723e */ /* 0x000fe200048070ff */
[----:B------:R-:W-:Y:S01]  /*2360*/  FADD R13, R13, R24 ;  /* 0x000000180d0d7221 */ /* 0x000fe20000000000 */
[C---:B------:R-:W-:Y:S01]  /*2370*/  F2FP.SATFINITE.E4M3.F32.PACK_AB_MERGE_C R45, R71.reuse, R45, RZ ;  /* 0x0000002d472d723e */ /* 0x040fe200048070ff */
[----:B------:R-:W-:Y:S01]  /*2380*/  FADD R21, R20, R47 ;  /* 0x0000002f14157221 */ /* 0x000fe20000000000 */
[----:B------:R-:W-:Y:S01]  /*2390*/  F2FP.SATFINITE.E4M3.F32.PACK_AB_MERGE_C R49, R71, R49, RZ ;  /* 0x000000314731723e */ /* 0x000fe200048070ff */
[----:B------:R-:W-:Y:S01]  /*23a0*/  IMAD.U32 R44, R44, 0x10000, RZ ;  /* 0x000100002c2c7824 */ /* 0x000fe200078e00ff */
[----:B------:R-:W3:Y:S01]  /*23b0*/  MUFU.EX2 R54, R54 ;  /* 0x0000003600367308 */ /* 0x000ee20000000800 */
[----:B--2---:R-:W-:Y:S01]  /*23c0*/  @!P3 FMUL R51, R51, R51 ;  /* 0x000000333333b220 */ /* 0x004fe20000400000 */
[----:B------:R-:W-:Y:S01]  /*23d0*/  F2FP.SATFINITE.E4M3.F32.PACK_AB_MERGE_C R26, R71, R26, RZ ;  /* 0x0000001a471a723e */ /* 0x000fe200048070ff */
[----:B------:R-:W-:Y:S01]  /*23e0*/  FADD R14, R15, R14 ;  /* 0x0000000e0f0e7221 */ /* 0x000fe20000000000 */
[C---:B------:R-:W-:Y:S01]  /*23f0*/  F2FP.SATFINITE.E4M3.F32.PACK_AB_MERGE_C R30, R71.reuse, R30, RZ ;  /* 0x0000001e471e723e */ /* 0x040fe200048070ff */
[----:B------:R-:W-:Y:S01]  /*2400*/  FADD R20, R22, R51 ;  /* 0x0000003316147221 */ /* 0x000fe20000000000 */
[----:B------:R-:W-:Y:S01]  /*2410*/  F2FP.SATFINITE.E4M3.F32.PACK_AB_MERGE_C R40, R71, R38, RZ ;  /* 0x000000264728723e */ /* 0x000fe200048070ff */
[----:B------:R-:W-:Y:S01]  /*2420*/  FADD R14, R13, R14 ;  /* 0x0000000e0d0e7221 */ /* 0x000fe20000000000 */
[----:B------:R-:W2:Y:S01]  /*2430*/  MUFU.EX2 R7, R7 ;  /* 0x0000000700077308 */ /* 0x000ea20000000800 */
[----:B-1----:R-:W-:Y:S01]  /*2440*/  @!P4 FMUL R50, R50, R50 ;  /* 0x000000323232c220 */ /* 0x002fe20000400000 */
[----:B------:R-:W-:Y:S01]  /*2450*/  F2FP.SATFINITE.E4M3.F32.PACK_AB_MERGE_C R48, R71, R46, RZ ;  /* 0x0000002e4730723e */ /* 0x000fe200048070ff */
[----:B------:R-:W-:Y:S01]  /*2460*/  FADD R19, R19, R20 ;  /* 0x0000001413137221 */ /* 0x000fe20000000000 */
[C---:B------:R-:W-:Y:S01]  /*2470*/  F2FP.SATFINITE.E4M3.F32.PACK_AB_MERGE_C R47, R71.reuse, R47, RZ ;  /* 0x0000002f472f723e */ /* 0x040fe200048070ff */
[----:B------:R-:W-:Y:S01]  /*2480*/  FADD R23, R34, R50 ;  /* 0x0000003222177221 */ /* 0x000fe20000000000 */
[----:B------:R-:W-:-:S02]  /*2490*/  F2FP.SATFINITE.E4M3.F32.PACK_AB_MERGE_C R50, R71, R50, RZ ;  /* 0x000000324732723e */ /* 0x000fc400048070ff */
[----:B------:R-:W-:Y:S01]  /*24a0*/  F2FP.SATFINITE.E4M3.F32.PACK_AB_MERGE_C R51, R71, R51, RZ ;  /* 0x000000334733723e */ /* 0x000fe200048070ff */
[----:B---3--:R-:W-:Y:S01]  /*24b0*/  @!P6 FMUL R54, R54, R54 ;  /* 0x000000363636e220 */ /* 0x008fe20000400000 */
[----:B------:R-:W-:Y:S01]  /*24c0*/  LOP3.LUT R10, R29, 0xffff, RZ, 0xc0, !PT ;  /* 0x0000ffff1d0a7812 */ /* 0x000fe200078ec0ff */
[----:B------:R-:W-:Y:S01]  /*24d0*/  IMAD.U32 R29, R40, 0x10000, RZ ;  /* 0x00010000281d7824 */ /* 0x000fe200078e00ff */
[----:B------:R-:W-:Y:S01]  /*24e0*/  LOP3.LUT R34, R37, 0xffff, RZ, 0xc0, !PT ;  /* 0x0000ffff25227812 */ /* 0x000fe200078ec0ff */
[----:B------:R-:W-:Y:S01]  /*24f0*/  FADD R25, R38, R54 ;  /* 0x0000003626197221 */ /* 0x000fe20000000000 */
[----:B------:R-:W-:Y:S01]  /*2500*/  F2FP.SATFINITE.E4M3.F32.PACK_AB_MERGE_C R54, R71, R54, RZ ;  /* 0x000000364736723e */ /* 0x000fe200048070ff */
[----:B------:R-:W-:Y:S01]  /*2510*/  IMAD.U32 R50, R50, 0x10000, RZ ;  /* 0x0001000032327824 */ /* 0x000fe200078e00ff */
[----:B------:R-:W-:Y:S01]  /*2520*/  LOP3.LUT R43, R43, 0xffff, RZ, 0xc0, !PT ;  /* 0x0000ffff2b2b7812 */ /* 0x000fe200078ec0ff */
[----:B--2---:R-:W-:Y:S01]  /*2530*/  @!P5 FMUL R7, R7, R7 ;  /* 0x000000070707d220 */ /* 0x004fe20000400000 */
[----:B------:R-:W-:Y:S01]  /*2540*/  PRMT R10, R10, 0x7604, R27 ;  /* 0x000076040a0a7816 */ /* 0x000fe2000000001b */
[----:B------:R-:W-:Y:S01]  /*2550*/  IMAD.U32 R27, R36, 0x10000, RZ ;  /* 0x00010000241b7824 */ /* 0x000fe200078e00ff */
[----:B------:R-:W-:Y:S01]  /*2560*/  LOP3.LUT R38, R55, 0xffff, RZ, 0xc0, !PT ;  /* 0x0000ffff37267812 */ /* 0x000fe200078ec0ff */
[----:B------:R-:W-:Y:S01]  /*2570*/  FADD R22, R42, R7 ;  /* 0x000000072a167221 */ /* 0x000fe20000000000 */
[C---:B------:R-:W-:Y:S01]  /*2580*/  F2FP.SATFINITE.E4M3.F32.PACK_AB_MERGE_C R42, R71.reuse, R42, RZ ;  /* 0x0000002a472a723e */ /* 0x040fe200048070ff */
[----:B------:R-:W-:Y:S01]  /*2590*/  FADD R16, R16, R23 ;  /* 0x0000001710107221 */ /* 0x000fe20000000000 */
[----:B------:R-:W-:Y:S01]  /*25a0*/  F2FP.SATFINITE.E4M3.F32.PACK_AB_MERGE_C R71, R71, R7, RZ ;  /* 0x000000074747723e */ /* 0x000fe200048070ff */
[----:B------:R-:W-:Y:S01]  /*25b0*/  FADD R7, R11, R12 ;  /* 0x0000000c0b077221 */ /* 0x000fe20000000000 */
[----:B------:R-:W-:Y:S01]  /*25c0*/  LOP3.LUT R11, R9, 0xffff, RZ, 0xc0, !PT ;  /* 0x0000ffff090b7812 */ /* 0x000fe200078ec0ff */
[----:B------:R-:W-:Y:S01]  /*25d0*/  IMAD.U32 R9, R26, 0x10000, RZ ;  /* 0x000100001a097824 */ /* 0x000fe200078e00ff */
[----:B------:R-:W-:Y:S01]  /*25e0*/  LOP3.LUT R12, R33, 0xffff, RZ, 0xc0, !PT ;  /* 0x0000ffff210c7812 */ /* 0x000fe200078ec0ff */
[----:B------:R-:W-:Y:S01]  /*25f0*/  IMAD.U32 R33, R54, 0x10000, RZ ;  /* 0x0001000036217824 */ /* 0x000fe200078e00ff */
[----:B------:R-:W-:Y:S01]  /*2600*/  PRMT R52, R11, 0x7604, R52 ;  /* 0x000076040b347816 */ /* 0x000fe20000000034 */
[----:B------:R-:W-:Y:S01]  /*2610*/  IMAD.U32 R11, R30, 0x10000, RZ ;  /* 0x000100001e0b7824 */ /* 0x000fe200078e00ff */
[----:B------:R-:W-:Y:S01]  /*2620*/  PRMT R12, R12, 0x7604, R31 ;  /* 0x000076040c0c7816 */ /* 0x000fe2000000001f */
[----:B------:R-:W-:Y:S01]  /*2630*/  IMAD.U32 R31, R48, 0x10000, RZ ;  /* 0x00010000301f7824 */ /* 0x000fe200078e00ff */
[----:B------:R-:W-:Y:S01]  /*2640*/  LOP3.LUT R32, R32, 0xffff, RZ, 0xc0, !PT ;  /* 0x0000ffff20207812 */ /* 0x000fe200078ec0ff */
[----:B------:R-:W-:Y:S01]  /*2650*/  FADD R25, R18, R25 ;  /* 0x0000001912197221 */ /* 0x000fe20000000000 */
[----:B------:R-:W-:Y:S01]  /*2660*/  PRMT R34, R34, 0x7604, R35 ;  /* 0x0000760422227816 */ /* 0x000fe20000000023 */
[----:B------:R-:W-:Y:S01]  /*2670*/  FADD R22, R21, R22 ;  /* 0x0000001615167221 */ /* 0x000fe20000000000 */
[----:B------:R-:W-:Y:S01]  /*2680*/  LOP3.LUT R46, R45, 0xffff, RZ, 0xc0, !PT ;  /* 0x0000ffff2d2e7812 */ /* 0x000fe200078ec0ff */
[----:B------:R-:W-:Y:S01]  /*2690*/  IMAD.SHL.U32 R32, R32, 0x1000000, RZ ;  /* 0x0100000020207824 */ /* 0x000fe200078e00ff */
[----:B------:R-:W-:Y:S01]  /*26a0*/  LOP3.LUT R42, R42, 0xffff, RZ, 0xc0, !PT ;  /* 0x0000ffff2a2a7812 */ /* 0x000fe200078ec0ff */
[----:B------:R-:W-:Y:S01]  /*26b0*/  FADD R16, R16, R25 ;  /* 0x0000001910107221 */ /* 0x000fe20000000000 */
[----:B------:R-:W-:Y:S01]  /*26c0*/  LOP3.LUT R49, R49, 0xffff, RZ, 0xc0, !PT ;  /* 0x0000ffff31317812 */ /* 0x000fe200078ec0ff */
[----:B------:R-:W-:Y:S01]  /*26d0*/  FADD R19, R19, R22 ;  /* 0x0000001613137221 */ /* 0x000fe20000000000 */
[----:B------:R-:W-:Y:S01]  /*26e0*/  LOP3.LUT R11, R12, 0xff0000, R11, 0xf8, !PT ;  /* 0x00ff00000c0b7812 */ /* 0x000fe200078ef80b */
[----:B------:R-:W-:Y:S01]  /*26f0*/  IMAD.SHL.U32 R12, R43, 0x1000000, RZ ;  /* 0x010000002b0c7824 */ /* 0x000fe200078e00ff */
[----:B------:R-:W-:Y:S01]  /*2700*/  PRMT R38, R38, 0x7604, R53 ;  /* 0x0000760426267816 */ /* 0x000fe20000000035 */
[----:B------:R-:W-:Y:S01]  /*2710*/  IMAD.SHL.U32 R42, R42, 0x1000000, RZ ;  /* 0x010000002a2a7824 */ /* 0x000fe200078e00ff */
[----:B------:R-:W-:Y:S01]  /*2720*/  LOP3.LUT R9, R10, 0xff0000, R9, 0xf8, !PT ;  /* 0x00ff00000a097812 */ /* 0x000fe200078ef809 */
[----:B------:R-:W-:Y:S01]  /*2730*/  IMAD.SHL.U32 R10, R39, 0x1000000, RZ ;  /* 0x01000000270a7824 */ /* 0x000fe200078e00ff */
[----:B------:R-:W-:-:S02]  /*2740*/  LOP3.LUT R47, R47, 0xffff, RZ, 0xc0, !PT ;  /* 0x0000ffff2f2f7812 */ /* 0x000fc400078ec0ff */
[----:B------:R-:W-:Y:S02]  /*2750*/  LOP3.LUT R41, R41, 0xff0000, R44, 0xf8, !PT ;  /* 0x00ff000029297812 */ /* 0x000fe400078ef82c */
[----:B------:R-:W-:Y:S01]  /*2760*/  LOP3.LUT R51, R51, 0xffff, RZ, 0xc0, !PT ;  /* 0x0000ffff33337812 */ /* 0x000fe200078ec0ff */
[----:B------:R-:W-:Y:S01]  /*2770*/  IMAD.SHL.U32 R26, R47, 0x1000000, RZ ;  /* 0x010000002f1a7824 */ /* 0x000fe200078e00ff */
[----:B------:R-:W-:Y:S02]  /*2780*/  LOP3.LUT R71, R71, 0xffff, RZ, 0xc0, !PT ;  /* 0x0000ffff47477812 */ /* 0x000fe400078ec0ff */
[----:B------:R-:W-:Y:S02]  /*2790*/  PRMT R46, R46, 0x7604, R57 ;  /* 0x000076042e2e7816 */ /* 0x000fe40000000039 */
[----:B------:R-:W-:Y:S02]  /*27a0*/  LOP3.LUT R27, R34, 0xff0000, R27, 0xf8, !PT ;  /* 0x00ff0000221b7812 */ /* 0x000fe400078ef81b */
[----:B------:R-:W-:-:S02]  /*27b0*/  PRMT R49, R49, 0x7604, R58 ;  /* 0x0000760431317816 */ /* 0x000fc4000000003a */
[----:B------:R-:W-:Y:S02]  /*27c0*/  LOP3.LUT R29, R38, 0xff0000, R29, 0xf8, !PT ;  /* 0x00ff0000261d7812 */ /* 0x000fe400078ef81d */
[----:B------:R-:W-:Y:S01]  /*27d0*/  LOP3.LUT R9, R9, R28, RZ, 0xfc, !PT ;  /* 0x0000001c09097212 */ /* 0x000fe200078efcff */
[----:B------:R-:W-:Y:S01]  /*27e0*/  IMAD.SHL.U32 R28, R71, 0x1000000, RZ ;  /* 0x01000000471c7824 */ /* 0x000fe200078e00ff */
[----:B------:R-:W-:Y:S01]  /*27f0*/  LOP3.LUT R41, R41, R12, RZ, 0xfc, !PT ;  /* 0x0000000c29297212 */ /* 0x000fe200078efcff */
[----:B------:R-:W-:Y:S01]  /*2800*/  IMAD.SHL.U32 R12, R51, 0x1000000, RZ ;  /* 0x01000000330c7824 */ /* 0x000fe200078e00ff */
[----:B------:R-:W-:Y:S02]  /*2810*/  LOP3.LUT R31, R46, 0xff0000, R31, 0xf8, !PT ;  /* 0x00ff00002e1f7812 */ /* 0x000fe400078ef81f */
[----:B------:R-:W-:Y:S01]  /*2820*/  LOP3.LUT R32, R11, R32, RZ, 0xfc, !PT ;  /* 0x000000200b207212 */ /* 0x000fe200078efcff */
[----:B------:R-:W-:Y:S01]  /*2830*/  IMAD.MOV.U32 R11, RZ, RZ, 0x3021 ;  /* 0x00003021ff0b7424 */ /* 0x000fe200078e00ff */
[----:B------:R-:W-:Y:S01]  /*2840*/  LOP3.LUT R10, R27, R10, RZ, 0xfc, !PT ;  /* 0x0000000a1b0a7212 */ /* 0x000fe200078efcff */
[----:B------:R-:W-:Y:S01]  /*2850*/  IMAD.MOV.U32 R27, RZ, RZ, 0x2130 ;  /* 0x00002130ff1b7424 */ /* 0x000fe200078e00ff */
[----:B------:R-:W-:-:S02]  /*2860*/  LOP3.LUT R49, R49, 0xff0000, R50, 0xf8, !PT ;  /* 0x00ff000031317812 */ /* 0x000fc400078ef832 */
[----:B------:R-:W-:Y:S02]  /*2870*/  LOP3.LUT R33, R52, 0xff0000, R33, 0xf8, !PT ;  /* 0x00ff000034217812 */ /* 0x000fe400078ef821 */
[----:B------:R-:W-:Y:S02]  /*2880*/  LOP3.LUT R29, R29, R42, RZ, 0xfc, !PT ;  /* 0x0000002a1d1d7212 */ /* 0x000fe400078efcff */
[----:B------:R-:W-:Y:S02]  /*2890*/  LOP3.LUT R26, R31, R26, RZ, 0xfc, !PT ;  /* 0x0000001a1f1a7212 */ /* 0x000fe400078efcff */
[----:B------:R-:W-:Y:S02]  /*28a0*/  SEL R30, R32, R9, P1 ;  /* 0x00000009201e7207 */ /* 0x000fe40000800000 */
[----:B------:R-:W-:Y:S02]  /*28b0*/  LOP3.LUT R49, R49, R12, RZ, 0xfc, !PT ;  /* 0x0000000c31317212 */ /* 0x000fe400078efcff */
[----:B------:R-:W-:-:S02]  /*28c0*/  LOP3.LUT R28, R33, R28, RZ, 0xfc, !PT ;  /* 0x0000001c211c7212 */ /* 0x000fc400078efcff */
[----:B------:R-:W-:Y:S02]  /*28d0*/  SEL R9, R9, R32, P1 ;  /* 0x0000002009097207 */ /* 0x000fe40000800000 */
[-C--:B------:R-:W-:Y:S02]  /*28e0*/  SHF.R.U32.HI R11, RZ, R0.reuse, R11 ;  /* 0x00000000ff0b7219 */ /* 0x080fe4000001160b */
[----:B------:R-:W-:Y:S02]  /*28f0*/  SHF.R.U32.HI R12, RZ, R0, R27 ;  /* 0x00000000ff0c7219 */ /* 0x000fe4000001161b */
[----:B------:R-:W-:Y:S02]  /*2900*/  SEL R32, R29, R10, P1 ;  /* 0x0000000a1d207207 */ /* 0x000fe40000800000 */
[----:B------:R-:W-:Y:S02]  /*2910*/  SEL R29, R10, R29, P1 ;  /* 0x0000001d0a1d7207 */ /* 0x000fe40000800000 */
[----:B------:R-:W-:-:S02]  /*2920*/  SEL R10, R26, R41, P1 ;  /* 0x000000291a0a7207 */ /* 0x000fc40000800000 */
[----:B------:R-:W-:Y:S02]  /*2930*/  SEL R41, R41, R26, P1 ;  /* 0x0000001a29297207 */ /* 0x000fe40000800000 */
[----:B------:R-:W-:Y:S02]  /*2940*/  SEL R34, R28, R49, P1 ;  /* 0x000000311c227207 */ /* 0x000fe40000800000 */
[----:B------:R-:W-:Y:S02]  /*2950*/  LOP3.LUT R11, R11, 0xf, RZ, 0xc0, !PT ;  /* 0x0000000f0b0b7812 */ /* 0x000fe400078ec0ff */
[----:B------:R-:W-:Y:S02]  /*2960*/  LOP3.LUT R12, R12, 0xf, RZ, 0xc0, !PT ;  /* 0x0000000f0c0c7812 */ /* 0x000fe400078ec0ff */
[----:B------:R-:W-:Y:S01]  /*2970*/  SEL R49, R49, R28, P1 ;  /* 0x0000001c31317207 */ /* 0x000fe20000800000 */
[----:B------:R1:W-:Y:S04]  /*2980*/  SHFL.IDX PT, R26, R10, R11, 0x1c1f ;  /* 0x001c1f0b0a1a7589 */ /* 0x0003e800000e0000 */
[----:B------:R-:W2:Y:S04]  /*2990*/  SHFL.IDX PT, R41, R41, R12, 0x1c1f ;  /* 0x001c1f0c29297589 */ /* 0x000ea800000e0000 */
[----:B------:R-:W-:Y:S01]  /*29a0*/  SHFL.IDX PT, R30, R30, R11, 0x1c1f ;  /* 0x001c1f0b1e1e7589 */ /* 0x000fe200000e0000 */
[----:B-1----:R-:W-:-:S03]  /*29b0*/  FADD R10, R16, R19 ;  /* 0x00000013100a7221 */ /* 0x002fc60000000000 */
[----:B------:R1:W3:Y:S04]  /*29c0*/  SHFL.IDX PT, R27, R9, R12, 0x1c1f ;  /* 0x001c1f0c091b7589 */ /* 0x0002e800000e0000 */
[----:B------:R-:W-:Y:S04]  /*29d0*/  SHFL.IDX PT, R32, R32, R11, 0x1c1f ;  /* 0x001c1f0b20207589 */ /* 0x000fe800000e0000 */
[----:B------:R-:W4:Y:S01]  /*29e0*/  SHFL.IDX PT, R29, R29, R12, 0x1c1f ;  /* 0x001c1f0c1d1d7589 */ /* 0x000f2200000e0000 */
[----:B-1----:R-:W-:Y:S01]  /*29f0*/  FADD R9, R7, R8 ;  /* 0x0000000807097221 */ /* 0x002fe20000000000 */
[----:B------:R-:W-:-:S02]  /*2a00*/  IMAD.MOV.U32 R7, RZ, RZ, 0x1054 ;  /* 0x00001054ff077424 */ /* 0x000fc400078e00ff */
[----:B------:R-:W-:Y:S01]  /*2a10*/  SHFL.IDX PT, R34, R34, R11, 0x1c1f ;  /* 0x001c1f0b22227589 */ /* 0x000fe200000e0000 */
[----:B------:R-:W-:Y:S02]  /*2a20*/  IMAD.MOV.U32 R8, RZ, RZ, 0x3276 ;  /* 0x00003276ff087424 */ /* 0x000fe400078e00ff */
[----:B------:R-:W-:Y:S01]  /*2a30*/  FADD R9, R9, R14 ;  /* 0x0000000e09097221 */ /* 0x000fe20000000000 */
[----:B------:R-:W1:Y:S01]  /*2a40*/  SHFL.IDX PT, R49, R49, R12, 0x1c1f ;  /* 0x001c1f0c31317589 */ /* 0x000e6200000e0000 */
[----:B------:R-:W-:Y:S02]  /*2a50*/  SEL R7, R7, 0x5410, P1 ;  /* 0x0000541007077807 */ /* 0x000fe40000800000 */
[----:B------:R-:W-:Y:S02]  /*2a60*/  SEL R8, R8, 0x7632, P1 ;  /* 0x0000763208087807 */ /* 0x000fe40000800000 */
[C-C-:B--2---:R-:W-:Y:S02]  /*2a70*/  PRMT R40, R26.reuse, R7, R41.reuse ;  /* 0x000000071a287216 */ /* 0x144fe40000000029 */
[----:B------:R-:W-:-:S02]  /*2a80*/  PRMT R41, R26, R8, R41 ;  /* 0x000000081a297216 */ /* 0x000fc40000000029 */
[CCC-:B---3--:R-:W-:Y:S02]  /*2a90*/  PRMT R36, R30.reuse, R7.reuse, R27.reuse ;  /* 0x000000071e247216 */ /* 0x1c8fe4000000001b */
[-C--:B------:R-:W-:Y:S02]  /*2aa0*/  PRMT R37, R30, R8.reuse, R27 ;  /* 0x000000081e257216 */ /* 0x080fe4000000001b */
[CCC-:B----4-:R-:W-:Y:S02]  /*2ab0*/  PRMT R38, R32.reuse, R7.reuse, R29.reuse ;  /* 0x0000000720267216 */ /* 0x1d0fe4000000001d */
[-C--:B------:R-:W-:Y:S02]  /*2ac0*/  PRMT R39, R32, R8.reuse, R29 ;  /* 0x0000000820277216 */ /* 0x080fe4000000001d */
[C-C-:B-1----:R-:W-:Y:S02]  /*2ad0*/  PRMT R42, R34.reuse, R7, R49.reuse ;  /* 0x00000007222a7216 */ /* 0x142fe40000000031 */
[----:B------:R-:W-:Y:S01]  /*2ae0*/  PRMT R43, R34, R8, R49 ;  /* 0x00000008222b7216 */ /* 0x000fe20000000031 */
[----:B------:R-:W-:Y:S06]  /*2af0*/  @!P0 BRA `(.L_x_19) ;  /* 0x0000000000048947 */ /* 0x000fec0003800000 */
[----:B------:R-:W-:Y:S01]  /*2b00*/  BPT.TRAP 0x1 ;  /* 0x000000040000795c */ /* 0x000fe20000300000 */
.L_x_19:
[----:B------:R-:W1:Y:S02]  /*2b10*/  SYNCS.PHASECHK.TRANS64.TRYWAIT P2, [UR37+0x3808], R4 ;  /* 0x00380804ff0075a7 */ /* 0x000e640008040165 */
[----:B-1----:R-:W-:Y:S05]  /*2b20*/  @!P2 BRA `(.L_x_20) ;  /* 0x000000600094a947 */ /* 0x002fea0003800000 */
.L_x_102:
[----:B------:R-:W-:Y:S01]  /*2b30*/  UIADD3 UR6, UR8, 0x80, URZ ;  /* 0x0000008008067890 */ /* 0x000fe2000fffe03f */
[----:B------:R-:W-:Y:S01]  /*2b40*/  WARPGROUP.ARRIVE ;  /* 0x00000000000079c5 */ /* 0x000fe20000000000 */
[----:B------:R-:W-:-:S07]  /*2b50*/  UMOV UR7, 0x80000020 ;  /* 0x8000002000077882 */ /* 0x000fce0000000000 */
[----:B------:R-:W-:Y:S01]  /*2b60*/  QGMMA.64x32x32.F32.E4M3.E4M3 R56, R36, gdesc[UR4], RZ, !UPT, gsb0 ;  /* 0x0060000424387df3 */ /* 0x000fe2000c0008ff */
[----:B------:R-:W-:Y:S01]  /*2b70*/  UIADD3 UR6, UR8, 0x82, URZ ;  /* 0x0000008208067890 */ /* 0x000fe2000fffe03f */
[----:B------:R-:W-:Y:S01]  /*2b80*/  UMOV UR7, 0x80000020 ;  /* 0x8000002000077882 */ /* 0x000fe20000000000 */
[----:B------:R-:W-:Y:S02]  /*2b90*/  WARPGROUP.DEPBAR.LE gsb0, 0x0 ;  /* 0x00008000000079c5 */ /* 0x000fe40000010000 */
[----:B------:R-:W-:-:S06]  /*2ba0*/  WARPGROUP.ARRIVE ;  /* 0x00000000000079c5 */ /* 0x000fcc0000000000 */
[----:B------:R-:W-:Y:S03]  /*2bb0*/  QGMMA.64x32x32.F32.E4M3.E4M3 R56, R40, gdesc[UR4], R56, gsb0 ;  /* 0x0060000428387df3 */ /* 0x000fe60008000838 */
[----:B------:R-:W-:Y:S02]  /*2bc0*/  WARPGROUP.DEPBAR.LE gsb0, 0x0 ;  /* 0x00008000000079c5 */ /* 0x000fe40000010000 */
[----:B------:R-:W-:Y:S05]  /*2bd0*/  @!P0 BRA `(.L_x_21) ;  /* 0x0000000000048947 */ /* 0x000fea0003800000 */
[----:B------:R-:W-:Y:S01]  /*2be0*/  BPT.TRAP 0x1 ;  /* 0x000000040000795c */ /* 0x000fe20000300000 */
.L_x_21:
[----:B------:R-:W-:Y:S01]  /*2bf0*/  UISETP.EQ.AND UP0, UPT, UR36, URZ, !UP0 ;  /* 0x0000003f2400728c */ /* 0x000fe2000c702270 */
[----:B-1----:R-:W-:Y:S01]  /*2c00*/  IMAD.MOV.U32 R4, RZ, RZ, RZ ;  /* 0x000000ffff047224 */ /* 0x002fe200078e00ff */
[----:B------:R-:W-:Y:S02]  /*2c10*/  UIADD3 UR6, UR37, 0x3828, URZ ;  /* 0x0000382825067890 */ /* 0x000fe4000fffe03f */
[----:B------:R-:W-:Y:S02]  /*2c20*/  USEL UR7, URZ, 0x1, !UP0 ;  /* 0x000000013f077887 */ /* 0x000fe4000c000000 */
[----:B------:R-:W-:Y:S02]  /*2c30*/  UPRMT UR6, URZ, 0x654, UR6 ;  /* 0x000006543f067896 */ /* 0x000fe40008000006 */
[----:B------:R-:W-:-:S04]  /*2c40*/  USEL UR7, UR7, 0x2, UP1 ;  /* 0x0000000207077887 */ /* 0x000fc80008800000 */
[----:B------:R-:W-:-:S03]  /*2c50*/  UISETP.GT.U32.AND UP0, UPT, UR7, 0x1, UPT ;  /* 0x000000010700788c */ /* 0x000fc6000bf04070 */
[----:B------:R-:W-:Y:S03]  /*2c60*/  SYNCS.ARRIVE.TRANS64.RED.A1T0 RZ, [UR6], RZ ;  /* 0x000000ffffff79a7 */ /* 0x000fe60008100406 */
[----:B------:R-:W-:-:S13]  /*2c70*/  PLOP3.LUT P2, PT, PT, PT, UP0, 0x80, 0x0 ;  /* 0x000000000000781c */ /* 0x000fda0003f4f008 */
[----:B------:R-:W-:Y:S05]  /*2c80*/  @P2 BRA `(.L_x_22) ;  /* 0x0000000000042947 */ /* 0x000fea0003800000 */
[----:B------:R-:W-:Y:S01]  /*2c90*/  BPT.TRAP 0x1 ;  /* 0x000000040000795c */ /* 0x000fe20000300000 */
.L_x_22:
[C---:B------:R-:W-:Y:S01]  /*2ca0*/  ISETP.GE.AND P3, PT, R3.reuse, 0x81, PT ;  /* 0x000000810300780c */ /* 0x040fe20003f66270 */
[----:B------:R-:W-:Y:S01]  /*2cb0*/  VIADD R13, R3, 0x3f ;  /* 0x0000003f030d7836 */ /* 0x000fe20000000000 */
[----:B------:R-:W-:Y:S01]  /*2cc0*/  UMOV UR9, 0x1 ;  /* 0x0000000100097882 */ /* 0x000fe20000000000 */
[----:B------:R-:W-:Y:S01]  /*2cd0*/  UMOV UR10, 0x2 ;  /* 0x00000002000a7882 */ /* 0x000fe20000000000 */
[----:B------:R-:W-:Y:S02]  /*2ce0*/  VIADD R2, R2, 0x40 ;  /* 0x0000004002027836 */ /* 0x000fe40000000000 */
[----:B------:R-:W-:-:S04]  /*2cf0*/  SHF.R.S32.HI R14, RZ, 0x1f, R13 ;  /* 0x0000001fff0e7819 */ /* 0x000fc8000001140d */
[----:B------:R-:W-:-:S04]  /*2d00*/  LEA.HI R14, R14, R13, RZ, 0x6 ;  /* 0x0000000d0e0e7211 */ /* 0x000fc800078f30ff */
[----:B------:R-:W-:Y:S01]  /*2d10*/  LEA.HI.SX32 R3, R14, 0xffffffff, 0x1a ;  /* 0xffffffff0e037811 */ /* 0x000fe200078fd2ff */
[----:B------:R-:W-:Y:S06]  /*2d20*/  @!P3 BRA `(.L_x_23) ;  /* 0x0000001c0050b947 */ /* 0x000fec0003800000 */
[----:B------:R-:W-:Y:S01]  /*2d30*/  IMAD.MOV.U32 R13, RZ, RZ, R5 ;  /* 0x000000ffff0d7224 */ /* 0x000fe200078e0005 */
[----:B------:R-:W-:Y:S01]  /*2d40*/  UMOV UR10, 0x2 ;  /* 0x00000002000a7882 */ /* 0x000fe20000000000 */
[----:B------:R-:W-:Y:S01]  /*2d50*/  IMAD.MOV.U32 R15, RZ, RZ, R6 ;  /* 0x000000ffff0f7224 */ /* 0x000fe200078e0006 */
[----:B------:R-:W-:Y:S01]  /*2d60*/  UMOV UR9, 0x1 ;  /* 0x0000000100097882 */ /* 0x000fe20000000000 */
[----:B------:R-:W-:Y:S01]  /*2d70*/  IMAD.MOV.U32 R4, RZ, RZ, RZ ;  /* 0x000000ffff047224 */ /* 0x000fe200078e00ff */
[----:B------:R-:W-:-:S06]  /*2d80*/  ULDC UR12, c[0x0][0x604] ;  /* 0x00018100000c7ab9 */ /* 0x000fcc0000000800 */
.L_x_34:
[----:B------:R-:W-:-:S13]  /*2d90*/  PLOP3.LUT P4, PT, PT, PT, UP1, 0x80, 0x0 ;  /* 0x000000000000781c */ /* 0x000fda0003f8f018 */
[----:B-1----:R-:W-:Y:S05]  /*2da0*/  @!P4 BRA `(.L_x_24) ;  /* 0x000000000004c947 */ /* 0x002fea0003800000 */
[----:B------:R-:W-:Y:S01]  /*2db0*/  BPT.TRAP 0x1 ;  /* 0x000000040000795c */ /* 0x000fe20000300000 */
.L_x_24:
[----:B------:R-:W-:Y:S01]  /*2dc0*/  ULEA UR6, UR10, UR37, 0x3 ;  /* 0x000000250a067291 */ /* 0x000fe2000f8e183f */
[----:B------:R-:W-:-:S08]  /*2dd0*/  SHF.L.U32 R5, R4, 0x1f, RZ ;  /* 0x0000001f04057819 */ /* 0x000fd000000006ff */
[----:B------:R-:W1:Y:S02]  /*2de0*/  SYNCS.PHASECHK.TRANS64.TRYWAIT P3, [UR6+0x3800], R5 ;  /* 0x00380005ff0075a7 */ /* 0x000e640008060146 */
[----:B-1----:R-:W-:Y:S05]  /*2df0*/  @!P3 BRA `(.L_x_25) ;  /* 0x0000005c00f8b947 */ /* 0x002fea0003800000 */
.L_x_103:
[----:B------:R-:W-:Y:S01]  /*2e00*/  ULEA UR6, UR10, UR8, 0x7 ;  /* 0x000000080a067291 */ /* 0x000fe2000f8e383f */
[----:B------:R-:W-:Y:S01]  /*2e10*/  WARPGROUP.ARRIVE ;  /* 0x00000000000079c5 */ /* 0x000fe20000000000 */
[----:B------:R-:W-:Y:S01]  /*2e20*/  UMOV UR7, 0xc0000010 ;  /* 0xc000001000077882 */ /* 0x000fe20000000000 */
[----:B------:R-:W-:-:S04]  /*2e30*/  UIADD3 UR10, UR10, 0x1, URZ ;  /* 0x000000010a0a7890 */ /* 0x000fc8000fffe03f */
[----:B------:R-:W-:Y:S02]  /*2e40*/  UISETP.NE.AND UP0, UPT, UR10, 0x5, UPT ;  /* 0x000000050a00788c */ /* 0x000fe4000bf05270 */
[----:B------:R-:W-:Y:S02]  /*2e50*/  QGMMA.64x64x32.F32.E4M3.E4M3 R24, gdesc[UR4], RZ, !UPT, gsb0 ;  /* 0x00e00000041879f3 */ /* 0x000fe4000c0008ff */
[----:B------:R-:W-:Y:S02]  /*2e60*/  USEL UR6, URZ, 0x1, UP0 ;  /* 0x000000013f067887 */ /* 0x000fe40008000000 */
[----:B------:R-:W-:-:S04]  /*2e70*/  USEL UR10, UR10, URZ, UP0 ;  /* 0x0000003f0a0a7287 */ /* 0x000fc80008000000 */
[----:B------:R-:W-:Y:S01]  /*2e80*/  LOP3.LUT R4, R4, UR6, RZ, 0x3c, !PT ;  /* 0x0000000604047c12 */ /* 0x000fe2000f8e3cff */
[----:B------:R-:W-:Y:S02]  /*2e90*/  WARPGROUP.DEPBAR.LE gsb0, 0x0 ;  /* 0x00008000000079c5 */ /* 0x000fe40000010000 */
[----:B------:R-:W-:Y:S05]  /*2ea0*/  @!P4 BRA `(.L_x_26) ;  /* 0x000000000004c947 */ /* 0x000fea0003800000 */
[----:B------:R-:W-:Y:S01]  /*2eb0*/  BPT.TRAP 0x1 ;  /* 0x000000040000795c */ /* 0x000fe20000300000 */
.L_x_26:
[----:B-1----:R-:W-:Y:S01]  /*2ec0*/  FMNMX R6, R24, R13, !PT ;  /* 0x0000000d18067209 */ /* 0x002fe20007800000 */
[----:B------:R-:W-:Y:S01]  /*2ed0*/  ULEA UR6, UR10, UR37, 0x3 ;  /* 0x000000250a067291 */ /* 0x000fe2000f8e183f */
[----:B------:R-:W-:Y:S02]  /*2ee0*/  FMNMX R16, R26, R15, !PT ;  /* 0x0000000f1a107209 */ /* 0x000fe40007800000 */
[----:B------:R-:W-:Y:S02]  /*2ef0*/  FMNMX R5, R25, R6, !PT ;  /* 0x0000000619057209 */ /* 0x000fe40007800000 */
[----:B------:R-:W-:Y:S02]  /*2f00*/  FMNMX R17, R27, R16, !PT ;  /* 0x000000101b117209 */ /* 0x000fe40007800000 */
[----:B------:R-:W-:-:S04]  /*2f10*/  FMNMX R6, R28, R5, !PT ;  /* 0x000000051c067209 */ /* 0x000fc80007800000 */
        /* <DEDUP_REMOVED lines=12> */
[----:B------:R-:W-:-:S05]  /*2fe0*/  FMNMX R6, R53, R6, !PT ;  /* 0x0000000635067209 */ /* 0x000fca0007800000 */
[----:B------:R-:W1:Y:S02]  /*2ff0*/  SHFL.BFLY PT, R5, R6, 0x1, 0x1f ;  /* 0x0c201f0006057f89 */ /* 0x000e6400000e0000 */
[----:B-1----:R-:W-:Y:S02]  /*3000*/  FMNMX R11, R6, R5, !PT ;  /* 0x00000005060b7209 */ /* 0x002fe40007800000 */
[----:B------:R-:W-:-:S03]  /*3010*/  FMNMX R6, R30, R17, !PT ;  /* 0x000000111e067209 */ /* 0x000fc60007800000 */
[----:B------:R-:W1:Y:S02]  /*3020*/  SHFL.BFLY PT, R12, R11, 0x2, 0x1f ;  /* 0x0c401f000b0c7f89 */ /* 0x000e6400000e0000 */
[----:B-1----:R-:W-:Y:S02]  /*3030*/  FMNMX R5, R11, R12, !PT ;  /* 0x0000000c0b057209 */ /* 0x002fe40007800000 */
[----:B------:R-:W-:Y:S02]  /*3040*/  FMNMX R11, R31, R6, !PT ;  /* 0x000000061f0b7209 */ /* 0x000fe40007800000 */
[C---:B------:R-:W-:Y:S02]  /*3050*/  FSETP.NEU.AND P3, PT, R5.reuse, -INF , PT ;  /* 0xff8000000500780b */ /* 0x040fe40003f6d000 */
[----:B------:R-:W-:Y:S02]  /*3060*/  FMNMX R6, R34, R11, !PT ;  /* 0x0000000b22067209 */ /* 0x000fe40007800000 */
[----:B------:R-:W-:-:S02]  /*3070*/  FSEL R12, R5, RZ, P3 ;  /* 0x000000ff050c7208 */ /* 0x000fc40001800000 */
[----:B------:R-:W-:-:S03]  /*3080*/  FMNMX R11, R35, R6, !PT ;  /* 0x00000006230b7209 */ /* 0x000fc60007800000 */
[----:B------:R-:W-:Y:S01]  /*3090*/  FMUL R14, R12, UR12 ;  /* 0x0000000c0c0e7c20 */ /* 0x000fe20008400000 */
[----:B------:R-:W-:Y:S01]  /*30a0*/  FMNMX R6, R38, R11, !PT ;  /* 0x0000000b26067209 */ /* 0x000fe20007800000 */
[----:B------:R-:W-:-:S02]  /*30b0*/  FADD R12, -R12, R13 ;  /* 0x0000000d0c0c7221 */ /* 0x000fc40000000100 */
[--C-:B------:R-:W-:Y:S01]  /*30c0*/  FFMA R28, R28, UR12, -R14.reuse ;  /* 0x0000000c1c1c7c23 */ /* 0x100fe2000800080e */
[----:B------:R-:W-:-:S01]  /*30d0*/  FFMA R29, R29, UR12, -R14 ;  /* 0x0000000c1d1d7c23 */ /* 0x000fc2000800080e */
[--C-:B------:R-:W-:Y:S01]  /*30e0*/  FFMA R24, R24, UR12, -R14.reuse ;  /* 0x0000000c18187c23 */ /* 0x100fe2000800080e */
[----:B------:R-:W-:-:S01]  /*30f0*/  FFMA R25, R25, UR12, -R14 ;  /* 0x0000000c19197c23 */ /* 0x000fc2000800080e */
[----:B------:R-:W-:Y:S01]  /*3100*/  FMNMX R11, R39, R6, !PT ;  /* 0x00000006270b7209 */ /* 0x000fe20007800000 */
[----:B------:R-:W-:-:S01]  /*3110*/  FFMA R36, R36, UR12, -R14 ;  /* 0x0000000c24247c23 */ /* 0x000fc2000800080e */
[----:B------:R-:W-:Y:S01]  /*3120*/  FSETP.GEU.AND P3, PT, R28, -126, PT ;  /* 0xc2fc00001c00780b */ /* 0x000fe20003f6e000 */
[----:B------:R-:W-:-:S01]  /*3130*/  FFMA R37, R37, UR12, -R14 ;  /* 0x0000000c25257c23 */ /* 0x000fc2000800080e */
[----:B------:R-:W-:Y:S01]  /*3140*/  FSETP.GEU.AND P4, PT, R29, -126, PT ;  /* 0xc2fc00001d00780b */ /* 0x000fe20003f8e000 */
[----:B------:R-:W-:-:S01]  /*3150*/  FFMA R32, R32, UR12, -R14 ;  /* 0x0000000c20207c23 */ /* 0x000fc2000800080e */
[----:B------:R-:W-:Y:S01]  /*3160*/  FSETP.GEU.AND P5, PT, R24, -126, PT ;  /* 0xc2fc00001800780b */ /* 0x000fe20003fae000 */
[----:B------:R-:W-:-:S01]  /*3170*/  FFMA R33, R33, UR12, -R14 ;  /* 0x0000000c21217c23 */ /* 0x000fc2000800080e */
[----:B------:R-:W-:Y:S01]  /*3180*/  FSETP.GEU.AND P6, PT, R25, -126, PT ;  /* 0xc2fc00001900780b */ /* 0x000fe20003fce000 */
[----:B------:R-:W-:-:S01]  /*3190*/  FFMA R44, R44, UR12, -R14 ;  /* 0x0000000c2c2c7c23 */ /* 0x000fc2000800080e */
[----:B------:R-:W-:Y:S01]  /*31a0*/  FMNMX R6, R42, R11, !PT ;  /* 0x0000000b2a067209 */ /* 0x000fe20007800000 */
[----:B------:R-:W-:-:S01]  /*31b0*/  FFMA R45, R45, UR12, -R14 ;  /* 0x0000000c2d2d7c23 */ /* 0x000fc2000800080e */
[--C-:B------:R-:W-:Y:S01]  /*31c0*/  FFMA R40, R40, UR12, -R14.reuse ;  /* 0x0000000c28287c23 */ /* 0x100fe2000800080e */
[----:B------:R-:W-:-:S01]  /*31d0*/  FFMA R41, R41, UR12, -R14 ;  /* 0x0000000c29297c23 */ /* 0x000fc2000800080e */
[----:B------:R-:W-:Y:S01]  /*31e0*/  FMNMX R11, R43, R6, !PT ;  /* 0x000000062b0b7209 */ /* 0x000fe20007800000 */
[----:B------:R-:W-:Y:S01]  /*31f0*/  @!P3 FMUL R28, R28, 0.5 ;  /* 0x3f0000001c1cb820 */ /* 0x000fe20000400000 */
[--C-:B------:R-:W-:Y:S01]  /*3200*/  FFMA R52, R52, UR12, -R14.reuse ;  /* 0x0000000c34347c23 */ /* 0x100fe2000800080e */
[----:B------:R-:W-:Y:S01]  /*3210*/  @!P4 FMUL R29, R29, 0.5 ;  /* 0x3f0000001d1dc820 */ /* 0x000fe20000400000 */
[----:B------:R-:W-:Y:S01]  /*3220*/  FMNMX R6, R46, R11, !PT ;  /* 0x0000000b2e067209 */ /* 0x000fe20007800000 */
[----:B------:R-:W-:Y:S01]  /*3230*/  @!P5 FMUL R24, R24, 0.5 ;  /* 0x3f0000001818d820 */ /* 0x000fe20000400000 */
[--C-:B------:R-:W-:Y:S01]  /*3240*/  FFMA R48, R48, UR12, -R14.reuse ;  /* 0x0000000c30307c23 */ /* 0x100fe2000800080e */
[----:B------:R-:W-:Y:S01]  /*3250*/  @!P6 FMUL R25, R25, 0.5 ;  /* 0x3f0000001919e820 */ /* 0x000fe20000400000 */
[----:B------:R-:W1:Y:S01]  /*3260*/  MUFU.EX2 R28, R28 ;  /* 0x0000001c001c7308 */ /* 0x000e620000000800 */
[----:B------:R-:W-:Y:S01]  /*3270*/  FMNMX R11, R47, R6, !PT ;  /* 0x000000062f0b7209 */ /* 0x000fe20007800000 */
[--C-:B------:R-:W-:Y:S01]  /*3280*/  FFMA R49, R49, UR12, -R14.reuse ;  /* 0x0000000c31317c23 */ /* 0x100fe2000800080e */
[----:B------:R-:W-:-:S01]  /*3290*/  FFMA R53, R53, UR12, -R14 ;  /* 0x0000000c35357c23 */ /* 0x000fc2000800080e */
[----:B------:R-:W-:Y:S01]  /*32a0*/  FMUL R12, R12, UR12 ;  /* 0x0000000c0c0c7c20 */ /* 0x000fe20008400000 */
[----:B------:R-:W-:-:S03]  /*32b0*/  FMNMX R6, R50, R11, !PT ;  /* 0x0000000b32067209 */ /* 0x000fc60007800000 */
[----:B------:R-:W2:Y:S01]  /*32c0*/  MUFU.EX2 R29, R29 ;  /* 0x0000001d001d7308 */ /* 0x000ea20000000800 */
[----:B------:R-:W-:-:S04]  /*32d0*/  FMNMX R11, R51, R6, !PT ;  /* 0x00000006330b7209 */ /* 0x000fc80007800000 */
[----:B------:R-:W-:-:S03]  /*32e0*/  FMNMX R6, R54, R11, !PT ;  /* 0x0000000b36067209 */ /* 0x000fc60007800000 */
[----:B------:R-:W3:Y:S01]  /*32f0*/  MUFU.EX2 R24, R24 ;  /* 0x0000001800187308 */ /* 0x000ee20000000800 */
[----:B-1----:R-:W-:Y:S01]  /*3300*/  @!P3 FMUL R28, R28, R28 ;  /* 0x0000001c1c1cb220 */ /* 0x002fe20000400000 */
[----:B------:R-:W-:Y:S02]  /*3310*/  FSETP.GEU.AND P3, PT, R36, -126, PT ;  /* 0xc2fc00002400780b */ /* 0x000fe40003f6e000 */
[----:B------:R-:W-:-:S04]  /*3320*/  FMNMX R6, R55, R6, !PT ;  /* 0x0000000637067209 */ /* 0x000fc80007800000 */
[----:B------:R-:W1:Y:S01]  /*3330*/  MUFU.EX2 R25, R25 ;  /* 0x0000001900197308 */ /* 0x000e620000000800 */
[----:B--2---:R-:W-:Y:S01]  /*3340*/  @!P4 FMUL R29, R29, R29 ;  /* 0x0000001d1d1dc220 */ /* 0x004fe20000400000 */
[----:B------:R-:W-:Y:S01]  /*3350*/  FSETP.GEU.AND P4, PT, R37, -126, PT ;  /* 0xc2fc00002500780b */ /* 0x000fe20003f8e000 */
[----:B------:R-:W2:Y:S04]  /*3360*/  SHFL.BFLY PT, R17, R6, 0x1, 0x1f ;  /* 0x0c201f0006117f89 */ /* 0x000ea800000e0000 */
[----:B------:R-:W-:Y:S01]  /*3370*/  @!P3 FMUL R36, R36, 0.5 ;  /* 0x3f0000002424b820 */ /* 0x000fe20000400000 */
[----:B---3--:R-:W-:Y:S01]  /*3380*/  @!P5 FMUL R24, R24, R24 ;  /* 0x000000181818d220 */ /* 0x008fe20000400000 */
[----:B------:R-:W-:-:S04]  /*3390*/  FSETP.GEU.AND P5, PT, R32, -126, PT ;  /* 0xc2fc00002000780b */ /* 0x000fc80003fae000 */
[----:B------:R-:W3:Y:S02]  /*33a0*/  MUFU.EX2 R36, R36 ;  /* 0x0000002400247308 */ /* 0x000ee40000000800 */
[----:B------:R-:W-:Y:S01]  /*33b0*/  @!P4 FMUL R37, R37, 0.5 ;  /* 0x3f0000002525c820 */ /* 0x000fe20000400000 */
[----:B-1----:R-:W-:Y:S01]  /*33c0*/  @!P6 FMUL R25, R25, R25 ;  /* 0x000000191919e220 */ /* 0x002fe20000400000 */
[----:B------:R-:W-:-:S04]  /*33d0*/  FSETP.GEU.AND P6, PT, R33, -126, PT ;  /* 0xc2fc00002100780b */ /* 0x000fc80003fce000 */
[----:B------:R-:W1:Y:S01]  /*33e0*/  MUFU.EX2 R37, R37 ;  /* 0x0000002500257308 */ /* 0x000e620000000800 */
[----:B------:R-:W-:Y:S01]  /*33f0*/  @!P5 FMUL R32, R32, 0.5 ;  /* 0x3f0000002020d820 */ /* 0x000fe20000400000 */
[----:B--2---:R-:W-:-:S06]  /*3400*/  FMNMX R6, R6, R17, !PT ;  /* 0x0000001106067209 */ /* 0x004fcc0007800000 */
[----:B------:R-:W2:Y:S01]  /*3410*/  MUFU.EX2 R32, R32 ;  /* 0x0000002000207308 */ /* 0x000ea20000000800 */
[----:B---3--:R-:W-:Y:S01]  /*3420*/  @!P3 FMUL R36, R36, R36 ;  /* 0x000000242424b220 */ /* 0x008fe20000400000 */
[----:B------:R-:W-:Y:S01]  /*3430*/  @!P6 FMUL R33, R33, 0.5 ;  /* 0x3f0000002121e820 */ /* 0x000fe20000400000 */
[----:B------:R-:W-:Y:S01]  /*3440*/  FSETP.GEU.AND P3, PT, R44, -126, PT ;  /* 0xc2fc00002c00780b */ /* 0x000fe20003f6e000 */
[----:B------:R-:W3:Y:S04]  /*3450*/  SHFL.BFLY PT, R19, R6, 0x2, 0x1f ;  /* 0x0c401f0006137f89 */ /* 0x000ee800000e0000 */
[----:B------:R-:W4:Y:S01]  /*3460*/  MUFU.EX2 R33, R33 ;  /* 0x0000002100217308 */ /* 0x000f220000000800 */
[----:B-1----:R-:W-:Y:S01]  /*3470*/  @!P4 FMUL R37, R37, R37 ;  /* 0x000000252525c220 */ /* 0x002fe20000400000 */
[----:B------:R-:W-:-:S06]  /*3480*/  FSETP.GEU.AND P4, PT, R45, -126, PT ;  /* 0xc2fc00002d00780b */ /* 0x000fcc0003f8e000 */
[----:B------:R-:W-:Y:S01]  /*3490*/  @!P3 FMUL R44, R44, 0.5 ;  /* 0x3f0000002c2cb820 */ /* 0x000fe20000400000 */
[----:B--2---:R-:W-:Y:S01]  /*34a0*/  @!P5 FMUL R32, R32, R32 ;  /* 0x000000202020d220 */ /* 0x004fe20000400000 */
[----:B------:R-:W-:Y:S02]  /*34b0*/  FSETP.GEU.AND P5, PT, R40, -126, PT ;  /* 0xc2fc00002800780b */ /* 0x000fe40003fae000 */
[----:B------:R-:W1:Y:S03]  /*34c0*/  MUFU.EX2 R17, R44 ;  /* 0x0000002c00117308 */ /* 0x000e660000000800 */
[----:B------:R-:W-:Y:S01]  /*34d0*/  @!P4 FMUL R45, R45, 0.5 ;  /* 0x3f0000002d2dc820 */ /* 0x000fe20000400000 */
[----:B----4-:R-:W-:Y:S01]  /*34e0*/  @!P6 FMUL R33, R33, R33 ;  /* 0x000000212121e220 */ /* 0x010fe20000400000 */
[----:B------:R-:W-:-:S03]  /*34f0*/  FSETP.GEU.AND P6, PT, R41, -126, PT ;  /* 0xc2fc00002900780b */ /* 0x000fc60003fce000 */
[----:B------:R-:W2:Y:S01]  /*3500*/  MUFU.EX2 R18, R45 ;  /* 0x0000002d00127308 */ /* 0x000ea20000000800 */
[----:B---3--:R-:W-:Y:S02]  /*3510*/  FMNMX R6, R6, R19, !PT ;  /* 0x0000001306067209 */ /* 0x008fe40007800000 */
[----:B------:R-:W-:-:S05]  /*3520*/  @!P5 FMUL R40, R40, 0.5 ;  /* 0x3f0000002828d820 */ /* 0x000fca0000400000 */
[----:B------:R3:W4:Y:S01]  /*3530*/  MUFU.EX2 R11, R40 ;  /* 0x00000028000b7308 */ /* 0x0007220000000800 */
[----:B-1----:R-:W-:Y:S01]  /*3540*/  @!P3 FMUL R17, R17, R17 ;  /* 0x000000111111b220 */ /* 0x002fe20000400000 */
[----:B------:R-:W-:Y:S01]  /*3550*/  FSETP.GEU.AND P3, PT, R52, -126, PT ;  /* 0xc2fc00003400780b */ /* 0x000fe20003f6e000 */
[----:B------:R-:W-:-:S05]  /*3560*/  @!P6 FMUL R41, R41, 0.5 ;  /* 0x3f0000002929e820 */ /* 0x000fca0000400000 */
[----:B------:R-:W1:Y:S01]  /*3570*/  MUFU.EX2 R16, R41 ;  /* 0x0000002900107308 */ /* 0x000e620000000800 */
[----:B--2---:R-:W-:Y:S01]  /*3580*/  @!P4 FMUL R18, R18, R18 ;  /* 0x000000121212c220 */ /* 0x004fe20000400000 */
[----:B------:R-:W-:-:S04]  /*3590*/  FSETP.NEU.AND P4, PT, R6, -INF , PT ;  /* 0xff8000000600780b */ /* 0x000fc80003f8d000 */
[----:B---3--:R-:W-:Y:S01]  /*35a0*/  FSEL R40, R6, RZ, P4 ;  /* 0x000000ff06287208 */ /* 0x008fe20002000000 */
[----:B------:R-:W-:Y:S01]  /*35b0*/  @!P3 FMUL R52, R52, 0.5 ;  /* 0x3f0000003434b820 */ /* 0x000fe20000400000 */
[----:B------:R-:W-:Y:S01]  /*35c0*/  FSETP.GEU.AND P4, PT, R53, -126, PT ;  /* 0xc2fc00003500780b */ /* 0x000fe20003f8e000 */
[----:B----4-:R-:W-:Y:S01]  /*35d0*/  @!P5 FMUL R11, R11, R11 ;  /* 0x0000000b0b0bd220 */ /* 0x010fe20000400000 */
[----:B------:R-:W-:Y:S01]  /*35e0*/  FSETP.GEU.AND P5, PT, R48, -126, PT ;  /* 0xc2fc00003000780b */ /* 0x000fe20003fae000 */
[----:B------:R-:W2:Y:S01]  /*35f0*/  MUFU.EX2 R21, R52 ;  /* 0x0000003400157308 */ /* 0x000ea20000000800 */
[----:B------:R-:W-:Y:S01]  /*3600*/  FMUL R22, R40, UR12 ;  /* 0x0000000c28167c20 */ /* 0x000fe20008400000 */
[----:B------:R-:W-:Y:S01]  /*3610*/  FADD R13, R24, R11 ;  /* 0x0000000b180d7221 */ /* 0x000fe20000000000 */
[----:B------:R-:W-:-:S01]  /*3620*/  FADD R40, -R40, R15 ;  /* 0x0000000f28287221 */ /* 0x000fc20000000100 */
[----:B------:R-:W-:Y:S01]  /*3630*/  FADD R15, R29, R18 ;  /* 0x000000121d0f7221 */ /* 0x000fe20000000000 */
[----:B------:R-:W-:-:S01]  /*3640*/  FFMA R30, R30, UR12, -R22 ;  /* 0x0000000c1e1e7c23 */ /* 0x000fc20008000816 */
[----:B-1----:R-:W-:Y:S01]  /*3650*/  @!P6 FMUL R16, R16, R16 ;  /* 0x000000101010e220 */ /* 0x002fe20000400000 */
[----:B------:R-:W-:Y:S01]  /*3660*/  FSETP.GEU.AND P6, PT, R49, -126, PT ;  /* 0xc2fc00003100780b */ /* 0x000fe20003fce000 */
[--C-:B------:R-:W-:Y:S01]  /*3670*/  FFMA R26, R26, UR12, -R22.reuse ;  /* 0x0000000c1a1a7c23 */ /* 0x100fe20008000816 */
[----:B------:R-:W-:-:S01]  /*3680*/  FFMA R27, R27, UR12, -R22 ;  /* 0x0000000c1b1b7c23 */ /* 0x000fc20008000816 */
[----:B------:R-:W-:Y:S01]  /*3690*/  @!P4 FMUL R53, R53, 0.5 ;  /* 0x3f0000003535c820 */ /* 0x000fe20000400000 */
[----:B------:R-:W-:-:S01]  /*36a0*/  FFMA R23, R31, UR12, -R22 ;  /* 0x0000000c1f177c23 */ /* 0x000fc20008000816 */
[----:B------:R-:W-:Y:S01]  /*36b0*/  @!P5 FMUL R48, R48, 0.5 ;  /* 0x3f0000003030d820 */ /* 0x000fe20000400000 */
[----:B------:R-:W-:-:S01]  /*36c0*/  FFMA R45, R34, UR12, -R22 ;  /* 0x0000000c222d7c23 */ /* 0x000fc20008000816 */
[----:B------:R-:W1:Y:S01]  /*36d0*/  MUFU.EX2 R20, R53 ;  /* 0x0000003500147308 */ /* 0x000e620000000800 */
[----:B------:R-:W-:-:S01]  /*36e0*/  FFMA R50, R50, UR12, -R22 ;  /* 0x0000000c32327c23 */ /* 0x000fc20008000816 */
[--C-:B------:R-:W-:Y:S01]  /*36f0*/  FFMA R54, R54, UR12, -R22.reuse ;  /* 0x0000000c36367c23 */ /* 0x100fe20008000816 */
[----:B--2---:R-:W-:Y:S01]  /*3700*/  @!P3 FMUL R21, R21, R21 ;  /* 0x000000151515b220 */ /* 0x004fe20000400000 */
[----:B------:R-:W-:Y:S01]  /*3710*/  FSETP.GEU.AND P3, PT, R30, -126, PT ;  /* 0xc2fc00001e00780b */ /* 0x000fe20003f6e000 */
[----:B------:R-:W-:-:S01]  /*3720*/  FFMA R51, R51, UR12, -R22 ;  /* 0x0000000c33337c23 */ /* 0x000fc20008000816 */
[----:B------:R-:W-:Y:S01]  /*3730*/  @!P6 FMUL R49, R49, 0.5 ;  /* 0x3f0000003131e820 */ /* 0x000fe20000400000 */
[----:B------:R-:W-:-:S01]  /*3740*/  FFMA R43, R43, UR12, -R22 ;  /* 0x0000000c2b2b7c23 */ /* 0x000fc20008000816 */
[----:B------:R2:W3:Y:S01]  /*3750*/  MUFU.EX2 R19, R48 ;  /* 0x0000003000137308 */ /* 0x0004e20000000800 */
[----:B------:R-:W-:-:S01]  /*3760*/  FFMA R47, R47, UR12, -R22 ;  /* 0x0000000c2f2f7c23 */ /* 0x000fc20008000816 */
[----:B------:R-:W-:Y:S01]  /*3770*/  FFMA R55, R55, UR12, -R22 ;  /* 0x0000000c37377c23 */ /* 0x000fe20008000816 */
[----:B------:R-:W-:Y:S01]  /*3780*/  F2FP.SATFINITE.E4M3.F32.PACK_AB_MERGE_C R11, RZ, R11, RZ ;  /* 0x0000000bff0b723e */ /* 0x000fe200048070ff */
[----:B------:R-:W-:Y:S01]  /*3790*/  FMUL R40, R40, UR12 ;  /* 0x0000000c28287c20 */ /* 0x000fe20008400000 */
[----:B------:R-:W-:-:S02]  /*37a0*/  F2FP.SATFINITE.E4M3.F32.PACK_AB_MERGE_C R18, RZ, R18, RZ ;  /* 0x00000012ff12723e */ /* 0x000fc400048070ff */
[----:B------:R-:W-:Y:S01]  /*37b0*/  LOP3.LUT R11, R11, 0xff, RZ, 0xc0, !PT ;  /* 0x000000ff0b0b7812 */ /* 0x000fe200078ec0ff */
[----:B------:R4:W5:Y:S01]  /*37c0*/  MUFU.EX2 R14, R49 ;  /* 0x00000031000e7308 */ /* 0x0009620000000800 */
[----:B-1----:R-:W-:Y:S01]  /*37d0*/  @!P4 FMUL R20, R20, R20 ;  /* 0x000000141414c220 */ /* 0x002fe20000400000 */
[----:B------:R-:W-:Y:S01]  /*37e0*/  FSETP.GEU.AND P4, PT, R23, -126, PT ;  /* 0xc2fc00001700780b */ /* 0x000fe20003f8e000 */
[----:B------:R-:W-:Y:S01]  /*37f0*/  @!P3 FMUL R30, R30, 0.5 ;  /* 0x3f0000001e1eb820 */ /* 0x000fe20000400000 */
[----:B--2---:R-:W-:Y:S01]  /*3800*/  FFMA R48, R38, UR12, -R22 ;  /* 0x0000000c26307c23 */ /* 0x004fe20008000816 */
[----:B------:R-:W-:Y:S02]  /*3810*/  F2FP.SATFINITE.E4M3.F32.PACK_AB_MERGE_C R29, RZ, R29, RZ ;  /* 0x0000001dff1d723e */ /* 0x000fe400048070ff */
[----:B------:R-:W-:Y:S01]  /*3820*/  LOP3.LUT R18, R18, 0xffff, RZ, 0xc0, !PT ;  /* 0x0000ffff12127812 */ /* 0x000fe200078ec0ff */
[----:B------:R1:W2:Y:S01]  /*3830*/  MUFU.EX2 R44, R30 ;  /* 0x0000001e002c7308 */ /* 0x0002a20000000800 */
[----:B---3--:R-:W-:Y:S01]  /*3840*/  @!P5 FMUL R19, R19, R19 ;  /* 0x000000131313d220 */ /* 0x008fe20000400000 */
[----:B------:R-:W-:-:S02]  /*3850*/  FSETP.GEU.AND P5, PT, R26, -126, PT ;  /* 0xc2fc00001a00780b */ /* 0x000fc40003fae000 */
[----:B----4-:R-:W-:Y:S02]  /*3860*/  F2FP.SATFINITE.E4M3.F32.PACK_AB_MERGE_C R49, RZ, R24, RZ ;  /* 0x00000018ff31723e */ /* 0x010fe400048070ff */
[----:B------:R-:W-:Y:S01]  /*3870*/  LOP3.LUT R29, R29, 0xffff, RZ, 0xc0, !PT ;  /* 0x0000ffff1d1d7812 */ /* 0x000fe200078ec0ff */
[----:B------:R-:W-:Y:S01]  /*3880*/  @!P4 FMUL R23, R23, 0.5 ;  /* 0x3f0000001717c820 */ /* 0x000fe20000400000 */
[----:B------:R-:W-:Y:S01]  /*3890*/  LOP3.LUT R49, R49, 0xff, RZ, 0xc0, !PT ;  /* 0x000000ff31317812 */ /* 0x000fe200078ec0ff */
[----:B-----5:R-:W-:Y:S01]  /*38a0*/  @!P6 FMUL R14, R14, R14 ;  /* 0x0000000e0e0ee220 */ /* 0x020fe20000400000 */
[----:B------:R-:W-:Y:S01]  /*38b0*/  FSETP.GEU.AND P6, PT, R27, -126, PT ;  /* 0xc2fc00001b00780b */ /* 0x000fe20003fce000 */
[----:B------:R3:W4:Y:S01]  /*38c0*/  MUFU.EX2 R34, R23 ;  /* 0x0000001700227308 */ /* 0x0007220000000800 */
[----:B-1----:R-:W-:-:S03]  /*38d0*/  FFMA R30, R46, UR12, -R22 ;  /* 0x0000000c2e1e7c23 */ /* 0x002fc60008000816 */
[----:B------:R-:W-:Y:S01]  /*38e0*/  @!P5 FMUL R26, R26, 0.5 ;  /* 0x3f0000001a1ad820 */ /* 0x000fe20000400000 */
[----:B--2---:R-:W-:Y:S01]  /*38f0*/  @!P3 FMUL R44, R44, R44 ;  /* 0x0000002c2c2cb220 */ /* 0x004fe20000400000 */
[----:B------:R-:W-:Y:S02]  /*3900*/  FSETP.GEU.AND P3, PT, R48, -126, PT ;  /* 0xc2fc00003000780b */ /* 0x000fe40003f6e000 */
[----:B------:R1:W2:Y:S01]  /*3910*/  MUFU.EX2 R31, R26 ;  /* 0x0000001a001f7308 */ /* 0x0002a20000000800 */
[----:B---3--:R-:W-:-:S03]  /*3920*/  FFMA R23, R42, UR12, -R22 ;  /* 0x0000000c2a177c23 */ /* 0x008fc60008000816 */
[----:B------:R-:W-:-:S04]  /*3930*/  @!P6 FMUL R27, R27, 0.5 ;  /* 0x3f0000001b1be820 */ /* 0x000fc80000400000 */
[----:B------:R3:W5:Y:S01]  /*3940*/  MUFU.EX2 R41, R27 ;  /* 0x0000001b00297308 */ /* 0x0007620000000800 */
[----:B-1----:R-:W-:-:S01]  /*3950*/  FFMA R26, R35, UR12, -R22 ;  /* 0x0000000c231a7c23 */ /* 0x002fc20008000816 */
[----:B----4-:R-:W-:Y:S01]  /*3960*/  @!P4 FMUL R34, R34, R34 ;  /* 0x000000222222c220 */ /* 0x010fe20000400000 */
[----:B------:R-:W-:Y:S01]  /*3970*/  @!P3 FMUL R48, R48, 0.5 ;  /* 0x3f0000003030b820 */ /* 0x000fe20000400000 */
[----:B---3--:R-:W-:Y:S01]  /*3980*/  FFMA R27, R39, UR12, -R22 ;  /* 0x0000000c271b7c23 */ /* 0x008fe20008000816 */
[----:B--2---:R-:W-:Y:S01]  /*3990*/  @!P5 FMUL R31, R31, R31 ;  /* 0x0000001f1f1fd220 */ /* 0x004fe20000400000 */
[----:B------:R-:W-:Y:S02]  /*39a0*/  FSETP.GEU.AND P5, PT, R45, -126, PT ;  /* 0xc2fc00002d00780b */ /* 0x000fe40003fae000 */
[----:B------:R-:W1:Y:S01]  /*39b0*/  MUFU.EX2 R39, R48 ;  /* 0x0000003000277308 */ /* 0x000e620000000800 */
[----:B------:R-:W-:-:S01]  /*39c0*/  FADD R22, R28, R17 ;  /* 0x000000111c167221 */ /* 0x000fc20000000000 */
[----:B------:R-:W-:-:S02]  /*39d0*/  FSETP.GEU.AND P4, PT, R27, -126, PT ;  /* 0xc2fc00001b00780b */ /* 0x000fc40003f8e000 */
[----:B------:R-:W-:Y:S01]  /*39e0*/  F2FP.SATFINITE.E4M3.F32.PACK_AB_MERGE_C R17, RZ, R17, RZ ;  /* 0x00000011ff11723e */ /* 0x000fe200048070ff */
[----:B-----5:R-:W-:Y:S01]  /*39f0*/  @!P6 FMUL R41, R41, R41 ;  /* 0x000000292929e220 */ /* 0x020fe20000400000 */
[----:B------:R-:W-:Y:S02]  /*3a00*/  FSETP.GEU.AND P6, PT, R26, -126, PT ;  /* 0xc2fc00001a00780b */ /* 0x000fe40003fce000 */
[----:B------:R-:W-:Y:S02]  /*3a10*/  F2FP.SATFINITE.E4M3.F32.PACK_AB_MERGE_C R28, RZ, R28, RZ ;  /* 0x0000001cff1c723e */ /* 0x000fe400048070ff */
[----:B------:R-:W-:Y:S01]  /*3a20*/  LOP3.LUT R17, R17, 0xff, RZ, 0xc0, !PT ;  /* 0x000000ff11117812 */ /* 0x000fe200078ec0ff */
[----:B------:R-:W-:Y:S01]  /*3a30*/  @!P5 FMUL R45, R45, 0.5 ;  /* 0x3f0000002d2dd820 */ /* 0x000fe20000400000 */
[----:B------:R-:W-:-:S03]  /*3a40*/  LOP3.LUT R28, R28, 0xff, RZ, 0xc0, !PT ;  /* 0x000000ff1c1c7812 */ /* 0x000fc600078ec0ff */
[----:B------:R-:W-:Y:S01]  /*3a50*/  @!P4 FMUL R27, R27, 0.5 ;  /* 0x3f0000001b1bc820 */ /* 0x000fe20000400000 */
[----:B------:R-:W2:Y:S01]  /*3a60*/  MUFU.EX2 R35, R45 ;  /* 0x0000002d00237308 */ /* 0x000ea20000000800 */
[----:B-1----:R-:W-:Y:S01]  /*3a70*/  @!P3 FMUL R39, R39, R39 ;  /* 0x000000272727b220 */ /* 0x002fe20000400000 */
[----:B------:R-:W-:Y:S01]  /*3a80*/  FSETP.GEU.AND P3, PT, R50, -126, PT ;  /* 0xc2fc00003200780b */ /* 0x000fe20003f6e000 */
[----:B------:R-:W-:Y:S01]  /*3a90*/  @!P6 FMUL R26, R26, 0.5 ;  /* 0x3f0000001a1ae820 */ /* 0x000fe20000400000 */
[----:B------:R-:W-:Y:S02]  /*3aa0*/  PRMT R17, R18, 0x7604, R17 ;  /* 0x0000760412117816 */ /* 0x000fe40000000011 */
[----:B------:R-:W-:Y:S02]  /*3ab0*/  PRMT R28, R29, 0x7604, R28 ;  /* 0x000076041d1c7816 */ /* 0x000fe4000000001c */
[----:B------:R1:W3:Y:S07]  /*3ac0*/  MUFU.EX2 R38, R26 ;  /* 0x0000001a00267308 */ /* 0x0002ee0000000800 */
[----:B------:R-:W-:Y:S01]  /*3ad0*/  @!P3 FMUL R50, R50, 0.5 ;  /* 0x3f0000003232b820 */ /* 0x000fe20000400000 */
[----:B------:R4:W5:Y:S01]  /*3ae0*/  MUFU.EX2 R42, R27 ;  /* 0x0000001b002a7308 */ /* 0x0009620000000800 */
[----:B--2---:R-:W-:Y:S01]  /*3af0*/  @!P5 FMUL R35, R35, R35 ;  /* 0x000000232323d220 */ /* 0x004fe20000400000 */
[----:B------:R-:W-:Y:S01]  /*3b00*/  FSETP.GEU.AND P5, PT, R23, -126, PT ;  /* 0xc2fc00001700780b */ /* 0x000fe20003fae000 */
[----:B-1----:R-:W-:-:S01]  /*3b10*/  FADD R26, R32, R19 ;  /* 0x00000013201a7221 */ /* 0x002fc20000000000 */
[----:B------:R-:W-:-:S02]  /*3b20*/  F2FP.SATFINITE.E4M3.F32.PACK_AB_MERGE_C R32, RZ, R32, RZ ;  /* 0x00000020ff20723e */ /* 0x000fc400048070ff */
[----:B------:R-:W-:Y:S02]  /*3b30*/  F2FP.SATFINITE.E4M3.F32.PACK_AB_MERGE_C R19, RZ, R19, RZ ;  /* 0x00000013ff13723e */ /* 0x000fe400048070ff */
[----:B------:R-:W1:Y:S01]  /*3b40*/  MUFU.EX2 R50, R50 ;  /* 0x0000003200327308 */ /* 0x000e620000000800 */
[----:B---3--:R-:W-:Y:S01]  /*3b50*/  @!P6 FMUL R38, R38, R38 ;  /* 0x000000262626e220 */ /* 0x008fe20000400000 */
[----:B------:R-:W-:Y:S01]  /*3b60*/  FSETP.GEU.AND P6, PT, R30, -126, PT ;  /* 0xc2fc00001e00780b */ /* 0x000fe20003fce000 */
[----:B----4-:R-:W-:-:S01]  /*3b70*/  FADD R27, R13, R26 ;  /* 0x0000001a0d1b7221 */ /* 0x010fc20000000000 */
[----:B------:R-:W-:Y:S01]  /*3b80*/  FADD R13, R25, R16 ;  /* 0x00000010190d7221 */ /* 0x000fe20000000000 */
[----:B------:R-:W-:-:S01]  /*3b90*/  FADD R26, R37, R20 ;  /* 0x00000014251a7221 */ /* 0x000fc20000000000 */
[----:B------:R-:W-:Y:S01]  /*3ba0*/  F2FP.SATFINITE.E4M3.F32.PACK_AB_MERGE_C R16, RZ, R16, RZ ;  /* 0x00000010ff10723e */ /* 0x000fe200048070ff */
[----:B------:R-:W-:Y:S01]  /*3bb0*/  @!P5 FMUL R23, R23, 0.5 ;  /* 0x3f0000001717d820 */ /* 0x000fe20000400000 */
[----:B------:R-:W-:Y:S01]  /*3bc0*/  F2FP.SATFINITE.E4M3.F32.PACK_AB_MERGE_C R20, RZ, R20, RZ ;  /* 0x00000014ff14723e */ /* 0x000fe200048070ff */
[----:B-----5:R-:W-:Y:S01]  /*3bd0*/  @!P4 FMUL R42, R42, R42 ;  /* 0x0000002a2a2ac220 */ /* 0x020fe20000400000 */
[----:B------:R-:W-:Y:S01]  /*3be0*/  FSETP.GEU.AND P4, PT, R54, -126, PT ;  /* 0xc2fc00003600780b */ /* 0x000fe20003f8e000 */
[----:B------:R2:W3:Y:S01]  /*3bf0*/  MUFU.EX2 R46, R23 ;  /* 0x00000017002e7308 */ /* 0x0004e20000000800 */
[----:B------:R-:W-:-:S01]  /*3c00*/  FADD R26, R15, R26 ;  /* 0x0000001a0f1a7221 */ /* 0x000fc20000000000 */
[----:B------:R-:W-:-:S02]  /*3c10*/  LOP3.LUT R16, R16, 0xffff, RZ, 0xc0, !PT ;  /* 0x0000ffff10107812 */ /* 0x000fc400078ec0ff */
[----:B------:R-:W-:Y:S01]  /*3c20*/  @!P6 FMUL R30, R30, 0.5 ;  /* 0x3f0000001e1ee820 */ /* 0x000fe20000400000 */
[----:B------:R-:W-:Y:S01]  /*3c30*/  F2FP.SATFINITE.E4M3.F32.PACK_AB_MERGE_C R25, RZ, R25, RZ ;  /* 0x00000019ff19723e */ /* 0x000fe200048070ff */
[----:B-1----:R-:W-:Y:S01]  /*3c40*/  @!P3 FMUL R50, R50, R50 ;  /* 0x000000323232b220 */ /* 0x002fe20000400000 */
[----:B------:R-:W-:Y:S01]  /*3c50*/  FSETP.GEU.AND P3, PT, R51, -126, PT ;  /* 0xc2fc00003300780b */ /* 0x000fe20003f6e000 */
[----:B------:R1:W4:Y:S01]  /*3c60*/  MUFU.EX2 R45, R30 ;  /* 0x0000001e002d7308 */ /* 0x0003220000000800 */
[----:B--2---:R-:W-:-:S01]  /*3c70*/  FADD R23, R36, R21 ;  /* 0x0000001524177221 */ /* 0x004fc20000000000 */
[----:B------:R-:W-:Y:S02]  /*3c80*/  F2FP.SATFINITE.E4M3.F32.PACK_AB_MERGE_C R21, RZ, R21, RZ ;  /* 0x00000015ff15723e */ /* 0x000fe400048070ff */
[----:B------:R-:W-:Y:S01]  /*3c90*/  @!P4 FMUL R54, R54, 0.5 ;  /* 0x3f0000003636c820 */ /* 0x000fe20000400000 */
[----:B------:R-:W-:Y:S02]  /*3ca0*/  PRMT R16, R16, 0x7604, R11 ;  /* 0x0000760410107816 */ /* 0x000fe4000000000b */
[----:B------:R-:W-:Y:S01]  /*3cb0*/  LOP3.LUT R21, R21, 0xff, RZ, 0xc0, !PT ;  /* 0x000000ff15157812 */ /* 0x000fe200078ec0ff */
[----:B------:R2:W5:Y:S01]  /*3cc0*/  MUFU.EX2 R52, R54 ;  /* 0x0000003600347308 */ /* 0x0005620000000800 */
[----:B---3--:R-:W-:Y:S01]  /*3cd0*/  @!P5 FMUL R46, R46, R46 ;  /* 0x0000002e2e2ed220 */ /* 0x008fe20000400000 */
[----:B------:R-:W-:Y:S01]  /*3ce0*/  FSETP.GEU.AND P5, PT, R43, -126, PT ;  /* 0xc2fc00002b00780b */ /* 0x000fe20003fae000 */
[----:B-1----:R-:W-:-:S01]  /*3cf0*/  FADD R30, R22, R23 ;  /* 0x00000017161e7221 */ /* 0x002fc20000000000 */
[----:B------:R-:W-:Y:S01]  /*3d00*/  @!P3 FMUL R51, R51, 0.5 ;  /* 0x3f0000003333b820 */ /* 0x000fe20000400000 */
[----:B------:R-:W-:-:S01]  /*3d10*/  FADD R22, R33, R14 ;  /* 0x0000000e21167221 */ /* 0x000fc20000000000 */
[----:B------:R-:W-:Y:S01]  /*3d20*/  FADD R23, R31, R46 ;  /* 0x0000002e1f177221 */ /* 0x000fe20000000000 */
[----:B------:R-:W-:Y:S01]  /*3d30*/  F2FP.SATFINITE.E4M3.F32.PACK_AB_MERGE_C R46, RZ, R46, RZ ;  /* 0x0000002eff2e723e */ /* 0x000fe200048070ff */
[----:B------:R-:W-:Y:S01]  /*3d40*/  FADD R27, R27, R30 ;  /* 0x0000001e1b1b7221 */ /* 0x000fe20000000000 */
[----:B----4-:R-:W-:Y:S01]  /*3d50*/  @!P6 FMUL R45, R45, R45 ;  /* 0x0000002d2d2de220 */ /* 0x010fe20000400000 */
[----:B------:R-:W-:Y:S01]  /*3d60*/  FSETP.GEU.AND P6, PT, R47, -126, PT ;  /* 0xc2fc00002f00780b */ /* 0x000fe20003fce000 */
[----:B------:R-:W1:Y:S01]  /*3d70*/  MUFU.EX2 R51, R51 ;  /* 0x0000003300337308 */ /* 0x000e620000000800 */
[----:B------:R-:W-:-:S01]  /*3d80*/  FADD R13, R13, R22 ;  /* 0x000000160d0d7221 */ /* 0x000fc20000000000 */
[----:B--2---:R-:W-:Y:S01]  /*3d90*/  FADD R54, R35, R50 ;  /* 0x0000003223367221 */ /* 0x004fe20000000000 */
[----:B------:R-:W-:Y:S01]  /*3da0*/  F2FP.SATFINITE.E4M3.F32.PACK_AB_MERGE_C R33, RZ, R33, RZ ;  /* 0x00000021ff21723e */ /* 0x000fe200048070ff */
[----:B------:R-:W-:Y:S01]  /*3db0*/  @!P5 FMUL R43, R43, 0.5 ;  /* 0x3f0000002b2bd820 */ /* 0x000fe20000400000 */
[----:B------:R-:W-:-:S01]  /*3dc0*/  FADD R26, R13, R26 ;  /* 0x0000001a0d1a7221 */ /* 0x000fc20000000000 */
[----:B-----5:R-:W-:Y:S01]  /*3dd0*/  @!P4 FMUL R52, R52, R52 ;  /* 0x000000343434c220 */ /* 0x020fe20000400000 */
[----:B------:R-:W-:Y:S01]  /*3de0*/  FSETP.GEU.AND P4, PT, R55, -126, PT ;  /* 0xc2fc00003700780b */ /* 0x000fe20003f8e000 */
[----:B------:R2:W3:Y:S01]  /*3df0*/  MUFU.EX2 R48, R43 ;  /* 0x0000002b00307308 */ /* 0x0004e20000000800 */
[----:B------:R-:W-:-:S02]  /*3e00*/  IMAD.U32 R13, R46, 0x10000, RZ ;  /* 0x000100002e0d7824 */ /* 0x000fc400078e00ff */
[----:B------:R-:W-:Y:S01]  /*3e10*/  FADD R72, R39, R52 ;  /* 0x0000003427487221 */ /* 0x000fe20000000000 */
[----:B------:R-:W-:Y:S01]  /*3e20*/  F2FP.SATFINITE.E4M3.F32.PACK_AB_MERGE_C R52, RZ, R52, RZ ;  /* 0x00000034ff34723e */ /* 0x000fe200048070ff */
[----:B------:R-:W-:Y:S01]  /*3e30*/  @!P6 FMUL R47, R47, 0.5 ;  /* 0x3f0000002f2fe820 */ /* 0x000fe20000400000 */
[----:B------:R-:W-:Y:S01]  /*3e40*/  LOP3.LUT R20, R20, 0xffff, RZ, 0xc0, !PT ;  /* 0x0000ffff14147812 */ /* 0x000fe200078ec0ff */
[----:B------:R-:W-:Y:S01]  /*3e50*/  FADD R54, R23, R54 ;  /* 0x0000003617367221 */ /* 0x000fe20000000000 */
[----:B------:R-:W-:Y:S01]  /*3e60*/  F2FP.SATFINITE.E4M3.F32.PACK_AB_MERGE_C R31, RZ, R31, RZ ;  /* 0x0000001fff1f723e */ /* 0x000fe200048070ff */
[----:B------:R-:W-:Y:S01]  /*3e70*/  FADD R27, R27, R26 ;  /* 0x0000001a1b1b7221 */ /* 0x000fe20000000000 */
[----:B-1----:R-:W-:Y:S01]  /*3e80*/  @!P3 FMUL R51, R51, R51 ;  /* 0x000000333333b220 */ /* 0x002fe20000400000 */
[----:B------:R-:W1:Y:S01]  /*3e90*/  MUFU.EX2 R47, R47 ;  /* 0x0000002f002f7308 */ /* 0x000e620000000800 */
[----:B------:R-:W-:Y:S01]  /*3ea0*/  FSETP.GEU.AND P3, PT, R12, -126, PT ;  /* 0xc2fc00000c00780b */ /* 0x000fe20003f6e000 */
[----:B------:R-:W-:Y:S01]  /*3eb0*/  @!P4 FMUL R55, R55, 0.5 ;  /* 0x3f0000003737c820 */ /* 0x000fe20000400000 */
[----:B------:R-:W-:-:S01]  /*3ec0*/  FADD R24, R38, R51 ;  /* 0x0000003326187221 */ /* 0x000fc20000000000 */
[----:B--2---:R-:W-:Y:S01]  /*3ed0*/  FADD R43, R44, R45 ;  /* 0x0000002d2c2b7221 */ /* 0x004fe20000000000 */
[----:B------:R-:W-:Y:S01]  /*3ee0*/  F2FP.SATFINITE.E4M3.F32.PACK_AB_MERGE_C R44, RZ, R44, RZ ;  /* 0x0000002cff2c723e */ /* 0x000fe200048070ff */
[----:B------:R-:W-:-:S02]  /*3ef0*/  IMAD.U32 R31, R31, 0x10000, RZ ;  /* 0x000100001f1f7824 */ /* 0x000fc400078e00ff */
[----:B---3--:R-:W-:Y:S01]  /*3f00*/  @!P5 FMUL R48, R48, R48 ;  /* 0x000000303030d220 */ /* 0x008fe20000400000 */
[----:B------:R-:W2:Y:S01]  /*3f10*/  MUFU.EX2 R55, R55 ;  /* 0x0000003700377308 */ /* 0x000ea20000000800 */
[----:B------:R-:W-:Y:S01]  /*3f20*/  F2FP.SATFINITE.E4M3.F32.PACK_AB_MERGE_C R35, RZ, R35, RZ ;  /* 0x00000023ff23723e */ /* 0x000fe200048070ff */
[----:B------:R-:W-:Y:S02]  /*3f30*/  IMAD.U32 R11, R44, 0x10000, RZ ;  /* 0x000100002c0b7824 */ /* 0x000fe400078e00ff */
[----:B------:R-:W-:-:S01]  /*3f40*/  FADD R15, R41, R48 ;  /* 0x00000030290f7221 */ /* 0x000fc20000000000 */
[----:B------:R-:W-:Y:S01]  /*3f50*/  F2FP.SATFINITE.E4M3.F32.PACK_AB_MERGE_C R41, RZ, R41, RZ ;  /* 0x00000029ff29723e */ /* 0x000fe200048070ff */
[----:B------:R-:W-:-:S01]  /*3f60*/  FADD R43, R43, R72 ;  /* 0x000000482b2b7221 */ /* 0x000fc20000000000 */
[----:B------:R-:W-:Y:S01]  /*3f70*/  F2FP.SATFINITE.E4M3.F32.PACK_AB_MERGE_C R38, RZ, R38, RZ ;  /* 0x00000026ff26723e */ /* 0x000fe200048070ff */
[----:B------:R-:W-:-:S01]  /*3f80*/  FADD R15, R15, R24 ;  /* 0x000000180f0f7221 */ /* 0x000fc20000000000 */
[----:B------:R-:W-:Y:S01]  /*3f90*/  F2FP.SATFINITE.E4M3.F32.PACK_AB_MERGE_C R14, RZ, R14, RZ ;  /* 0x0000000eff0e723e */ /* 0x000fe200048070ff */
[----:B-1----:R-:W-:Y:S01]  /*3fa0*/  @!P6 FMUL R47, R47, R47 ;  /* 0x0000002f2f2fe220 */ /* 0x002fe20000400000 */
[----:B------:R-:W-:Y:S01]  /*3fb0*/  F2FP.SATFINITE.E4M3.F32.PACK_AB_MERGE_C R45, RZ, R45, RZ ;  /* 0x0000002dff2d723e */ /* 0x000fe200048070ff */
[----:B------:R-:W-:Y:S01]  /*3fc0*/  IMAD.U32 R35, R35, 0x10000, RZ ;  /* 0x0001000023237824 */ /* 0x000fe200078e00ff */
[----:B------:R-:W-:Y:S01]  /*3fd0*/  LOP3.LUT R24, R25, 0xffff, RZ, 0xc0, !PT ;  /* 0x0000ffff19187812 */ /* 0x000fe200078ec0ff */
[----:B------:R-:W-:-:S01]  /*3fe0*/  FADD R22, R34, R47 ;  /* 0x0000002f22167221 */ /* 0x000fc20000000000 */
[----:B------:R-:W-:Y:S01]  /*3ff0*/  F2FP.SATFINITE.E4M3.F32.PACK_AB_MERGE_C R34, RZ, R34, RZ ;  /* 0x00000022ff22723e */ /* 0x000fe200048070ff */
[----:B------:R-:W-:Y:S01]  /*4000*/  IMAD.U32 R18, R45, 0x10000, RZ ;  /* 0x000100002d127824 */ /* 0x000fe200078e00ff */
[----:B------:R-:W-:Y:S01]  /*4010*/  LOP3.LUT R32, R32, 0xff, RZ, 0xc0, !PT ;  /* 0x000000ff20207812 */ /* 0x000fe200078ec0ff */
[----:B--2---:R-:W-:Y:S01]  /*4020*/  @!P4 FMUL R55, R55, R55 ;  /* 0x000000373737c220 */ /* 0x004fe20000400000 */
[----:B------:R-:W-:Y:S01]  /*4030*/  LOP3.LUT R33, R33, 0xffff, RZ, 0xc0, !PT ;  /* 0x0000ffff21217812 */ /* 0x000fe200078ec0ff */
[----:B------:R-:W-:Y:S01]  /*4040*/  @!P3 FMUL R12, R12, 0.5 ;  /* 0x3f0000000c0cb820 */ /* 0x000fe20000400000 */
[----:B------:R-:W-:Y:S01]  /*4050*/  LOP3.LUT R16, R16, 0xff0000, R13, 0xf8, !PT ;  /* 0x00ff000010107812 */ /* 0x000fe200078ef80d */
[----:B------:R-:W-:-:S01]  /*4060*/  FADD R23, R42, R55 ;  /* 0x000000372a177221 */ /* 0x000fc20000000000 */
[----:B------:R-:W-:Y:S01]  /*4070*/  F2FP.SATFINITE.E4M3.F32.PACK_AB_MERGE_C R50, RZ, R50, RZ ;  /* 0x00000032ff32723e */ /* 0x000fe200048070ff */
[----:B------:R-:W-:Y:S01]  /*4080*/  IMAD.U32 R13, R52, 0x10000, RZ ;  /* 0x00010000340d7824 */ /* 0x000fe200078e00ff */
[----:B------:R-:W-:Y:S01]  /*4090*/  F2FP.SATFINITE.E4M3.F32.PACK_AB_MERGE_C R51, RZ, R51, RZ ;  /* 0x00000033ff33723e */ /* 0x000fe200048070ff */
[----:B------:R-:W-:-:S01]  /*40a0*/  FADD R22, R22, R23 ;  /* 0x0000001716167221 */ /* 0x000fc20000000000 */
[----:B------:R-:W-:Y:S01]  /*40b0*/  F2FP.SATFINITE.E4M3.F32.PACK_AB_MERGE_C R55, RZ, R55, RZ ;  /* 0x00000037ff37723e */ /* 0x000fe200048070ff */
[----:B------:R-:W-:Y:S01]  /*40c0*/  IMAD.U32 R50, R50, 0x10000, RZ ;  /* 0x0001000032327824 */ /* 0x000fe200078e00ff */
[----:B------:R-:W-:Y:S01]  /*40d0*/  PRMT R20, R20, 0x7604, R21 ;  /* 0x0000760414147816 */ /* 0x000fe20000000015 */
[----:B------:R-:W-:-:S01]  /*40e0*/  FADD R22, R15, R22 ;  /* 0x000000160f167221 */ /* 0x000fc20000000000 */
[----:B------:R-:W-:Y:S01]  /*40f0*/  LOP3.LUT R41, R41, 0xffff, RZ, 0xc0, !PT ;  /* 0x0000ffff29297812 */ /* 0x000fe200078ec0ff */
[----:B------:R-:W-:Y:S01]  /*4100*/  IMAD.MOV.U32 R21, RZ, RZ, 0x2130 ;  /* 0x00002130ff157424 */ /* 0x000fe200078e00ff */
[----:B------:R-:W-:Y:S01]  /*4110*/  LOP3.LUT R34, R34, 0xffff, RZ, 0xc0, !PT ;  /* 0x0000ffff22227812 */ /* 0x000fe200078ec0ff */
[----:B------:R-:W-:-:S01]  /*4120*/  FADD R43, R54, R43 ;  /* 0x0000002b362b7221 */ /* 0x000fc20000000000 */
[----:B------:R-:W-:Y:S01]  /*4130*/  LOP3.LUT R38, R38, 0xffff, RZ, 0xc0, !PT ;  /* 0x0000ffff26267812 */ /* 0x000fe200078ec0ff */
[----:B------:R-:W-:Y:S01]  /*4140*/  IMAD.SHL.U32 R41, R41, 0x1000000, RZ ;  /* 0x0100000029297824 */ /* 0x000fe200078e00ff */
[----:B------:R-:W-:Y:S01]  /*4150*/  LOP3.LUT R19, R19, 0xff, RZ, 0xc0, !PT ;  /* 0x000000ff13137812 */ /* 0x000fe200078ec0ff */
[----:B------:R-:W-:Y:S01]  /*4160*/  IMAD.SHL.U32 R34, R34, 0x1000000, RZ ;  /* 0x0100000022227824 */ /* 0x000fe200078e00ff */
[----:B------:R-:W-:Y:S01]  /*4170*/  LOP3.LUT R14, R14, 0xffff, RZ, 0xc0, !PT ;  /* 0x0000ffff0e0e7812 */ /* 0x000fe200078ec0ff */
[----:B------:R-:W-:-:S01]  /*4180*/  FADD R22, R43, R22 ;  /* 0x000000162b167221 */ /* 0x000fc20000000000 */
[----:B------:R-:W-:-:S02]  /*4190*/  PRMT R24, R24, 0x7604, R49 ;  /* 0x0000760418187816 */ /* 0x000fc40000000031 */
[----:B------:R-:W-:Y:S02]  /*41a0*/  F2FP.SATFINITE.E4M3.F32.PACK_AB_MERGE_C R36, RZ, R36, RZ ;  /* 0x00000024ff24723e */ /* 0x000fe400048070ff */
[----:B------:R-:W-:Y:S02]  /*41b0*/  F2FP.SATFINITE.E4M3.F32.PACK_AB_MERGE_C R37, RZ, R37, RZ ;  /* 0x00000025ff25723e */ /* 0x000fe400048070ff */
[----:B------:R-:W-:Y:S02]  /*41c0*/  PRMT R32, R33, 0x7604, R32 ;  /* 0x0000760421207816 */ /* 0x000fe40000000020 */
[----:B------:R-:W-:Y:S02]  /*41d0*/  F2FP.SATFINITE.E4M3.F32.PACK_AB_MERGE_C R48, RZ, R48, RZ ;  /* 0x00000030ff30723e */ /* 0x000fe400048070ff */
[----:B------:R-:W-:Y:S02]  /*41e0*/  F2FP.SATFINITE.E4M3.F32.PACK_AB_MERGE_C R47, RZ, R47, RZ ;  /* 0x0000002fff2f723e */ /* 0x000fe400048070ff */
[----:B------:R-:W-:-:S02]  /*41f0*/  LOP3.LUT R51, R51, 0xffff, RZ, 0xc0, !PT ;  /* 0x0000ffff33337812 */ /* 0x000fc400078ec0ff */
[----:B------:R-:W-:Y:S02]  /*4200*/  LOP3.LUT R55, R55, 0xffff, RZ, 0xc0, !PT ;  /* 0x0000ffff37377812 */ /* 0x000fe400078ec0ff */
[----:B------:R-:W-:Y:S02]  /*4210*/  F2FP.SATFINITE.E4M3.F32.PACK_AB_MERGE_C R39, RZ, R39, RZ ;  /* 0x00000027ff27723e */ /* 0x000fe400048070ff */
[----:B------:R-:W-:Y:S01]  /*4220*/  LOP3.LUT R20, R20, 0xff0000, R13, 0xf8, !PT ;  /* 0x00ff000014147812 */ /* 0x000fe200078ef80d */
[----:B------:R-:W-:Y:S01]  /*4230*/  IMAD.SHL.U32 R13, R38, 0x1000000, RZ ;  /* 0x01000000260d7824 */ /* 0x000fe200078e00ff */
[----:B------:R-:W-:Y:S01]  /*4240*/  F2FP.SATFINITE.E4M3.F32.PACK_AB_MERGE_C R42, RZ, R42, RZ ;  /* 0x0000002aff2a723e */ /* 0x000fe200048070ff */
[----:B------:R-:W-:Y:S01]  /*4250*/  IMAD.SHL.U32 R55, R55, 0x1000000, RZ ;  /* 0x0100000037377824 */ /* 0x000fe200078e00ff */
[----:B------:R-:W-:Y:S01]  /*4260*/  PRMT R19, R14, 0x7604, R19 ;  /* 0x000076040e137816 */ /* 0x000fe20000000013 */
[----:B------:R-:W-:Y:S01]  /*4270*/  IMAD.U32 R39, R39, 0x10000, RZ ;  /* 0x0001000027277824 */ /* 0x000fe200078e00ff */
[----:B------:R-:W-:Y:S01]  /*4280*/  LOP3.LUT R36, R36, 0xff, RZ, 0xc0, !PT ;  /* 0x000000ff24247812 */ /* 0x000fe200078ec0ff */
[----:B------:R1:W2:Y:S01]  /*4290*/  MUFU.EX2 R14, R12 ;  /* 0x0000000c000e7308 */ /* 0x0002a20000000800 */
[----:B------:R-:W-:-:S02]  /*42a0*/  LOP3.LUT R37, R37, 0xffff, RZ, 0xc0, !PT ;  /* 0x0000ffff25257812 */ /* 0x000fc400078ec0ff */
[----:B------:R-:W-:Y:S02]  /*42b0*/  LOP3.LUT R24, R24, 0xff0000, R31, 0xf8, !PT ;  /* 0x00ff000018187812 */ /* 0x000fe400078ef81f */
[----:B------:R-:W-:Y:S02]  /*42c0*/  LOP3.LUT R11, R28, 0xff0000, R11, 0xf8, !PT ;  /* 0x00ff00001c0b7812 */ /* 0x000fe400078ef80b */
[----:B------:R-:W-:Y:S02]  /*42d0*/  LOP3.LUT R32, R32, 0xff0000, R35, 0xf8, !PT ;  /* 0x00ff000020207812 */ /* 0x000fe400078ef823 */
[----:B------:R-:W-:Y:S02]  /*42e0*/  LOP3.LUT R48, R48, 0xffff, RZ, 0xc0, !PT ;  /* 0x0000ffff30307812 */ /* 0x000fe400078ec0ff */
[----:B------:R-:W-:Y:S02]  /*42f0*/  LOP3.LUT R47, R47, 0xffff, RZ, 0xc0, !PT ;  /* 0x0000ffff2f2f7812 */ /* 0x000fe400078ec0ff */
[----:B------:R-:W-:Y:S01]  /*4300*/  LOP3.LUT R17, R17, 0xff0000, R18, 0xf8, !PT ;  /* 0x00ff000011117812 */ /* 0x000fe200078ef812 */
[----:B------:R-:W-:Y:S01]  /*4310*/  IMAD.SHL.U32 R18, R51, 0x1000000, RZ ;  /* 0x0100000033127824 */ /* 0x000fe200078e00ff */
[----:B------:R-:W-:Y:S01]  /*4320*/  LOP3.LUT R42, R42, 0xffff, RZ, 0xc0, !PT ;  /* 0x0000ffff2a2a7812 */ /* 0x000fe200078ec0ff */
[----:B-1----:R-:W-:Y:S01]  /*4330*/  IMAD.SHL.U32 R12, R47, 0x1000000, RZ ;  /* 0x010000002f0c7824 */ /* 0x002fe200078e00ff */
[----:B------:R-:W-:Y:S01]  /*4340*/  LOP3.LUT R19, R19, 0xff0000, R50, 0xf8, !PT ;  /* 0x00ff000013137812 */ /* 0x000fe200078ef832 */
[----:B--2---:R-:W-:Y:S01]  /*4350*/  @!P3 FMUL R14, R14, R14 ;  /* 0x0000000e0e0eb220 */ /* 0x004fe20000400000 */
[----:B------:R-:W-:Y:S01]  /*4360*/  PRMT R36, R37, 0x7604, R36 ;  /* 0x0000760425247816 */ /* 0x000fe20000000024 */
[----:B------:R-:W-:Y:S01]  /*4370*/  IMAD.SHL.U32 R15, R42, 0x1000000, RZ ;  /* 0x010000002a0f7824 */ /* 0x000fe200078e00ff */
[----:B------:R-:W-:Y:S01]  /*4380*/  LOP3.LUT R24, R24, R41, RZ, 0xfc, !PT ;  /* 0x0000002918187212 */ /* 0x000fe200078efcff */
[----:B------:R-:W-:Y:S01]  /*4390*/  FFMA R9, R14, R9, R27 ;  /* 0x000000090e097223 */ /* 0x000fe2000000001b */
[----:B------:R-:W-:Y:S01]  /*43a0*/  LOP3.LUT R11, R11, R34, RZ, 0xfc, !PT ;  /* 0x000000220b0b7212 */ /* 0x000fe200078efcff */
[----:B------:R-:W-:Y:S01]  /*43b0*/  FMUL R56, R56, R14 ;  /* 0x0000000e38387220 */ /* 0x000fe20000400000 */
[----:B------:R-:W-:Y:S01]  /*43c0*/  LOP3.LUT R32, R32, R13, RZ, 0xfc, !PT ;  /* 0x0000000d20207212 */ /* 0x000fe200078efcff */
[----:B------:R-:W-:Y:S01]  /*43d0*/  IMAD.SHL.U32 R13, R48, 0x1000000, RZ ;  /* 0x01000000300d7824 */ /* 0x000fe200078e00ff */
[----:B------:R-:W-:Y:S01]  /*43e0*/  LOP3.LUT R18, R19, R18, RZ, 0xfc, !PT ;  /* 0x0000001213127212 */ /* 0x000fe200078efcff */
[-C--:B------:R-:W-:Y:S01]  /*43f0*/  FMUL R57, R57, R14.reuse ;  /* 0x0000000e39397220 */ /* 0x080fe20000400000 */
[----:B------:R-:W-:Y:S01]  /*4400*/  LOP3.LUT R55, R20, R55, RZ, 0xfc, !PT ;  /* 0x0000003714377212 */ /* 0x000fe200078efcff */
[-C--:B------:R-:W-:Y:S01]  /*4410*/  FMUL R60, R60, R14.reuse ;  /* 0x0000000e3c3c7220 */ /* 0x080fe20000400000 */
[----:B------:R-:W-:Y:S01]  /*4420*/  LOP3.LUT R36, R36, 0xff0000, R39, 0xf8, !PT ;  /* 0x00ff000024247812 */ /* 0x000fe200078ef827 */
[----:B------:R-:W-:Y:S01]  /*4430*/  FMUL R61, R61, R14 ;  /* 0x0000000e3d3d7220 */ /* 0x000fe20000400000 */
[----:B------:R-:W-:Y:S01]  /*4440*/  SEL R20, R11, R24, P1 ;  /* 0x000000180b147207 */ /* 0x000fe20000800000 */
[-C--:B------:R-:W-:Y:S01]  /*4450*/  FMUL R64, R64, R14.reuse ;  /* 0x0000000e40407220 */ /* 0x080fe20000400000 */
[----:B------:R-:W-:Y:S01]  /*4460*/  SEL R19, R24, R11, P1 ;  /* 0x0000000b18137207 */ /* 0x000fe20000800000 */
[----:B------:R-:W-:Y:S01]  /*4470*/  IMAD.MOV.U32 R11, RZ, RZ, 0x3021 ;  /* 0x00003021ff0b7424 */ /* 0x000fe200078e00ff */
[----:B------:R-:W-:Y:S01]  /*4480*/  FSETP.GEU.AND P4, PT, R40, -126, PT ;  /* 0xc2fc00002800780b */ /* 0x000fe20003f8e000 */
[-C--:B------:R-:W-:Y:S01]  /*4490*/  FMUL R65, R65, R14.reuse ;  /* 0x0000000e41417220 */ /* 0x080fe20000400000 */
[----:B------:R-:W-:Y:S01]  /*44a0*/  LOP3.LUT R16, R16, R13, RZ, 0xfc, !PT ;  /* 0x0000000d10107212 */ /* 0x000fe200078efcff */
[----:B------:R-:W-:Y:S01]  /*44b0*/  FMUL R68, R68, R14 ;  /* 0x0000000e44447220 */ /* 0x000fe20000400000 */
[----:B------:R-:W-:Y:S01]  /*44c0*/  LOP3.LUT R17, R17, R12, RZ, 0xfc, !PT ;  /* 0x0000000c11117212 */ /* 0x000fe200078efcff */
[----:B------:R-:W-:Y:S01]  /*44d0*/  FMUL R69, R69, R14 ;  /* 0x0000000e45457220 */ /* 0x000fe20000400000 */
[----:B------:R-:W-:-:S02]  /*44e0*/  LOP3.LUT R15, R36, R15, RZ, 0xfc, !PT ;  /* 0x0000000f240f7212 */ /* 0x000fc400078efcff */
[-C--:B------:R-:W-:Y:S02]  /*44f0*/  SHF.R.U32.HI R11, RZ, R0.reuse, R11 ;  /* 0x00000000ff0b7219 */ /* 0x080fe4000001160b */
[----:B------:R-:W-:Y:S02]  /*4500*/  SHF.R.U32.HI R12, RZ, R0, R21 ;  /* 0x00000000ff0c7219 */ /* 0x000fe40000011615 */
[----:B------:R-:W-:Y:S01]  /*4510*/  SEL R26, R17, R16, P1 ;  /* 0x00000010111a7207 */ /* 0x000fe20000800000 */
[----:B------:R-:W-:Y:S01]  /*4520*/  @!P4 FMUL R40, R40, 0.5 ;  /* 0x3f0000002828c820 */ /* 0x000fe20000400000 */
[----:B------:R-:W-:Y:S02]  /*4530*/  SEL R17, R16, R17, P1 ;  /* 0x0000001110117207 */ /* 0x000fe40000800000 */
[----:B------:R-:W-:Y:S01]  /*4540*/  SEL R24, R15, R32, P1 ;  /* 0x000000200f187207 */ /* 0x000fe20000800000 */
[----:B------:R-:W1:Y:S01]  /*4550*/  MUFU.EX2 R13, R40 ;  /* 0x00000028000d7308 */ /* 0x000e620000000800 */
[----:B------:R-:W-:-:S02]  /*4560*/  SEL R16, R55, R18, P1 ;  /* 0x0000001237107207 */ /* 0x000fc40000800000 */
[----:B------:R-:W-:Y:S02]  /*4570*/  SEL R15, R32, R15, P1 ;  /* 0x0000000f200f7207 */ /* 0x000fe40000800000 */
[----:B------:R-:W-:Y:S02]  /*4580*/  SEL R55, R18, R55, P1 ;  /* 0x0000003712377207 */ /* 0x000fe40000800000 */
[----:B------:R-:W-:Y:S02]  /*4590*/  LOP3.LUT R11, R11, 0xf, RZ, 0xc0, !PT ;  /* 0x0000000f0b0b7812 */ /* 0x000fe400078ec0ff */
[----:B------:R-:W-:Y:S02]  /*45a0*/  LOP3.LUT R12, R12, 0xf, RZ, 0xc0, !PT ;  /* 0x0000000f0c0c7812 */ /* 0x000fe400078ec0ff */
[----:B------:R-:W-:Y:S01]  /*45b0*/  SHF.L.U32 R21, R4, 0x1f, RZ ;  /* 0x0000001f04157819 */ /* 0x000fe200000006ff */
[----:B------:R-:W-:Y:S03]  /*45c0*/  SHFL.IDX PT, R20, R20, R11, 0x1c1f ;  /* 0x001c1f0b14147589 */ /* 0x000fe600000e0000 */
[----:B------:R2:W3:Y:S01]  /*45d0*/  SYNCS.PHASECHK.TRANS64.TRYWAIT P3, [UR6+0x3800], R21 ;  /* 0x00380015ff0075a7 */ /* 0x0004e20008060146 */
[----:B------:R-:W4:Y:S01]  /*45e0*/  SHFL.IDX PT, R19, R19, R12, 0x1c1f ;  /* 0x001c1f0c13137589 */ /* 0x000f2200000e0000 */
[----:B-1----:R-:W-:-:S03]  /*45f0*/  @!P4 FMUL R13, R13, R13 ;  /* 0x0000000d0d0dc220 */ /* 0x002fc60000400000 */
[----:B------:R-:W-:Y:S01]  /*4600*/  SHFL.IDX PT, R24, R24, R11, 0x1c1f ;  /* 0x001c1f0b18187589 */ /* 0x000fe200000e0000 */
[----:B------:R-:W-:-:S01]  /*4610*/  FFMA R10, R13, R10, R22 ;  /* 0x0000000a0d0a7223 */ /* 0x000fc20000000016 */
[-C--:B------:R-:W-:Y:S01]  /*4620*/  FMUL R58, R58, R13.reuse ;  /* 0x0000000d3a3a7220 */ /* 0x080fe20000400000 */
[-C--:B------:R-:W-:Y:S01]  /*4630*/  FMUL R59, R59, R13.reuse ;  /* 0x0000000d3b3b7220 */ /* 0x080fe20000400000 */
[----:B------:R-:W1:Y:S01]  /*4640*/  SHFL.IDX PT, R15, R15, R12, 0x1c1f ;  /* 0x001c1f0c0f0f7589 */ /* 0x000e6200000e0000 */
[-C--:B------:R-:W-:Y:S01]  /*4650*/  FMUL R62, R62, R13.reuse ;  /* 0x0000000d3e3e7220 */ /* 0x080fe20000400000 */
[-C--:B------:R-:W-:Y:S01]  /*4660*/  FMUL R63, R63, R13.reuse ;  /* 0x0000000d3f3f7220 */ /* 0x080fe20000400000 */
[-C--:B------:R-:W-:Y:S01]  /*4670*/  FMUL R66, R66, R13.reuse ;  /* 0x0000000d42427220 */ /* 0x080fe20000400000 */
[----:B------:R-:W-:Y:S01]  /*4680*/  SHFL.IDX PT, R26, R26, R11, 0x1c1f ;  /* 0x001c1f0b1a1a7589 */ /* 0x000fe200000e0000 */
[-C--:B------:R-:W-:Y:S01]  /*4690*/  FMUL R67, R67, R13.reuse ;  /* 0x0000000d43437220 */ /* 0x080fe20000400000 */
[-C--:B------:R-:W-:Y:S01]  /*46a0*/  FMUL R70, R70, R13.reuse ;  /* 0x0000000d46467220 */ /* 0x080fe20000400000 */
[----:B------:R-:W-:Y:S01]  /*46b0*/  FMUL R71, R71, R13 ;  /* 0x0000000d47477220 */ /* 0x000fe20000400000 */
[----:B------:R-:W5:Y:S04]  /*46c0*/  SHFL.IDX PT, R17, R17, R12, 0x1c1f ;  /* 0x001c1f0c11117589 */ /* 0x000f6800000e0000 */
[----:B------:R-:W-:Y:S04]  /*46d0*/  SHFL.IDX PT, R16, R16, R11, 0x1c1f ;  /* 0x001c1f0b10107589 */ /* 0x000fe800000e0000 */
[----:B------:R-:W2:Y:S01]  /*46e0*/  SHFL.IDX PT, R55, R55, R12, 0x1c1f ;  /* 0x001c1f0c37377589 */ /* 0x000ea200000e0000 */
[----:B----4-:R-:W-:-:S02]  /*46f0*/  PRMT R36, R20, R7, R19 ;  /* 0x0000000714247216 */ /* 0x010fc40000000013 */
[-C--:B------:R-:W-:Y:S02]  /*4700*/  PRMT R37, R20, R8.reuse, R19 ;  /* 0x0000000814257216 */ /* 0x080fe40000000013 */
[CCC-:B-1----:R-:W-:Y:S02]  /*4710*/  PRMT R38, R24.reuse, R7.reuse, R15.reuse ;  /* 0x0000000718267216 */ /* 0x1c2fe4000000000f */
[-C--:B------:R-:W-:Y:S02]  /*4720*/  PRMT R39, R24, R8.reuse, R15 ;  /* 0x0000000818277216 */ /* 0x080fe4000000000f */
[CCC-:B-----5:R-:W-:Y:S02]  /*4730*/  PRMT R40, R26.reuse, R7.reuse, R17.reuse ;  /* 0x000000071a287216 */ /* 0x1e0fe40000000011 */
[----:B------:R-:W-:Y:S02]  /*4740*/  PRMT R41, R26, R8, R17 ;  /* 0x000000081a297216 */ /* 0x000fe40000000011 */
[----:B--2---:R-:W-:-:S02]  /*4750*/  PRMT R42, R16, R7, R55 ;  /* 0x00000007102a7216 */ /* 0x004fc40000000037 */
[----:B------:R-:W-:Y:S01]  /*4760*/  PRMT R43, R16, R8, R55 ;  /* 0x00000008102b7216 */ /* 0x000fe20000000037 */
[----:B---3--:R-:W-:Y:S06]  /*4770*/  @!P0 BRA `(.L_x_27) ;  /* 0x0000000000048947 */ /* 0x008fec0003800000 */
[----:B------:R-:W-:Y:S01]  /*4780*/  BPT.TRAP 0x1 ;  /* 0x000000040000795c */ /* 0x000fe20000300000 */
.L_x_27:
[----:B------:R-:W-:Y:S05]  /*4790*/  @P3 BRA `(.L_x_28) ;  /* 0x0000000000083947 */ /* 0x000fea0003800000 */
[----:B------:R-:W1:Y:S02]  /*47a0*/  SYNCS.PHASECHK.TRANS64.TRYWAIT P3, [UR6+0x3800], R21 ;  /* 0x00380015ff0075a7 */ /* 0x000e640008060146 */
[----:B-1----:R-:W-:Y:S05]  /*47b0*/  @!P3 BRA `(.L_x_29) ;  /* 0x0000004400a0b947 */ /* 0x002fea0003800000 */
.L_x_28:
[----:B------:R-:W-:Y:S01]  /*47c0*/  ULEA UR6, UR10, UR8, 0x7 ;  /* 0x000000080a067291 */ /* 0x000fe2000f8e383f */
[----:B------:R-:W-:Y:S01]  /*47d0*/  WARPGROUP.ARRIVE ;  /* 0x00000000000079c5 */ /* 0x000fe20000000000 */
[----:B------:R-:W-:-:S07]  /*47e0*/  UMOV UR7, 0x80000020 ;  /* 0x8000002000077882 */ /* 0x000fce0000000000 */
[----:B------:R-:W-:Y:S01]  /*47f0*/  QGMMA.64x32x32.F32.E4M3.E4M3 R56, R36, gdesc[UR4], R56, gsb0 ;  /* 0x0060000424387df3 */ /* 0x000fe20008000838 */
        /* <DEDUP_REMOVED lines=8> */
.L_x_30:
[----:B------:R-:W-:-:S04]  /*4880*/  ULEA UR6, UR9, UR37, 0x3 ;  /* 0x0000002509067291 */ /* 0x000fc8000f8e183f */
[----:B------:R-:W-:-:S04]  /*4890*/  UIADD3 UR6, UR6, 0x3828, URZ ;  /* 0x0000382806067890 */ /* 0x000fc8000fffe03f */
[----:B------:R-:W-:-:S09]  /*48a0*/  UPRMT UR6, URZ, 0x654, UR6 ;  /* 0x000006543f067896 */ /* 0x000fd20008000006 */
[----:B------:R-:W-:Y:S01]  /*48b0*/  SYNCS.ARRIVE.TRANS64.RED.A1T0 RZ, [UR6], RZ ;  /* 0x000000ffffff79a7 */ /* 0x000fe20008100406 */
[----:B------:R-:W-:Y:S05]  /*48c0*/  @P2 BRA `(.L_x_31) ;  /* 0x0000000000042947 */ /* 0x000fea0003800000 */
[----:B------:R-:W-:Y:S01]  /*48d0*/  BPT.TRAP 0x1 ;  /* 0x000000040000795c */ /* 0x000fe20000300000 */
.L_x_31:
[----:B------:R-:W-:-:S04]  /*48e0*/  UIADD3 UR9, UR9, 0x1, URZ ;  /* 0x0000000109097890 */ /* 0x000fc8000fffe03f */
[----:B------:R-:W-:-:S04]  /*48f0*/  UISETP.NE.AND UP0, UPT, UR9, 0x5, UPT ;  /* 0x000000050900788c */ /* 0x000fc8000bf05270 */
[----:B------:R-:W-:Y:S01]  /*4900*/  USEL UR9, UR9, URZ, UP0 ;  /* 0x0000003f09097287 */ /* 0x000fe20008000000 */
[----:B------:R-:W-:Y:S11]  /*4910*/  @!P0 BRA `(.L_x_32) ;  /* 0x0000000000048947 */ /* 0x000ff60003800000 */
[----:B------:R-:W-:Y:S01]  /*4920*/  BPT.TRAP 0x1 ;  /* 0x000000040000795c */ /* 0x000fe20000300000 */
.L_x_32:
[----:B------:R-:W-:-:S04]  /*4930*/  ULEA UR6, UR9, UR37, 0x3 ;  /* 0x0000002509067291 */ /* 0x000fc8000f8e183f */
[----:B------:R-:W-:-:S04]  /*4940*/  UIADD3 UR6, UR6, 0x3828, URZ ;  /* 0x0000382806067890 */ /* 0x000fc8000fffe03f */
[----:B------:R-:W-:-:S09]  /*4950*/  UPRMT UR6, URZ, 0x654, UR6 ;  /* 0x000006543f067896 */ /* 0x000fd20008000006 */
[----:B------:R-:W-:Y:S01]  /*4960*/  SYNCS.ARRIVE.TRANS64.RED.A1T0 RZ, [UR6], RZ ;  /* 0x000000ffffff79a7 */ /* 0x000fe20008100406 */
[----:B------:R-:W-:Y:S05]  /*4970*/  @P2 BRA `(.L_x_33) ;  /* 0x0000000000042947 */ /* 0x000fea0003800000 */
[----:B------:R-:W-:Y:S01]  /*4980*/  BPT.TRAP 0x1 ;  /* 0x000000040000795c */ /* 0x000fe20000300000 */
.L_x_33:
[----:B------:R-:W-:Y:S01]  /*4990*/  UIADD3 UR10, UR10, 0x1, URZ ;  /* 0x000000010a0a7890 */ /* 0x000fe2000fffe03f */
[C---:B------:R-:W-:Y:S01]  /*49a0*/  ISETP.GT.AND P3, PT, R3.reuse, 0x2, PT ;  /* 0x000000020300780c */ /* 0x040fe20003f64270 */
[----:B------:R-:W-:Y:S01]  /*49b0*/  UIADD3 UR9, UR9, 0x1, URZ ;  /* 0x0000000109097890 */ /* 0x000fe2000fffe03f */
[----:B------:R-:W-:Y:S01]  /*49c0*/  VIADD R3, R3, 0xffffffff ;  /* 0xffffffff03037836 */ /* 0x000fe20000000000 */
[----:B------:R-:W-:Y:S01]  /*49d0*/  UISETP.NE.AND UP2, UPT, UR10, 0x5, UPT ;  /* 0x000000050a00788c */ /* 0x000fe2000bf45270 */
[----:B------:R-:W-:Y:S01]  /*49e0*/  VIADD R2, R2, 0x40 ;  /* 0x0000004002027836 */ /* 0x000fe20000000000 */
[----:B------:R-:W-:Y:S01]  /*49f0*/  UISETP.NE.AND UP0, UPT, UR9, 0x5, UPT ;  /* 0x000000050900788c */ /* 0x000fe2000bf05270 */
[----:B------:R-:W-:Y:S01]  /*4a00*/  IMAD.MOV.U32 R13, RZ, RZ, R5 ;  /* 0x000000ffff0d7224 */ /* 0x000fe200078e0005 */
[----:B------:R-:W-:Y:S01]  /*4a10*/  USEL UR6, URZ, 0x1, UP2 ;  /* 0x000000013f067887 */ /* 0x000fe20009000000 */
[----:B------:R-:W-:Y:S01]  /*4a20*/  IMAD.MOV.U32 R15, RZ, RZ, R6 ;  /* 0x000000ffff0f7224 */ /* 0x000fe200078e0006 */
[----:B------:R-:W-:-:S02]  /*4a30*/  USEL UR9, UR9, URZ, UP0 ;  /* 0x0000003f09097287 */ /* 0x000fc40008000000 */
[----:B------:R-:W-:Y:S02]  /*4a40*/  USEL UR10, UR10, URZ, UP2 ;  /* 0x0000003f0a0a7287 */ /* 0x000fe40009000000 */
[----:B------:R-:W-:Y:S01]  /*4a50*/  LOP3.LUT R4, R4, UR6, RZ, 0x3c, !PT ;  /* 0x0000000604047c12 */ /* 0x000fe2000f8e3cff */
[----:B------:R-:W-:Y:S09]  /*4a60*/  @P3 BRA `(.L_x_34) ;  /* 0xffffffe000c83947 */ /* 0x000ff2000383ffff */
.L_x_23:
[----:B------:R-:W-:-:S13]  /*4a70*/  ISETP.GE.AND P3, PT, R3, 0x1, PT ;  /* 0x000000010300780c */ /* 0x000fda0003f66270 */
[----:B------:R-:W-:Y:S05]  /*4a80*/  @!P3 BRA `(.L_x_35) ;  /* 0x000000200054b947 */ /* 0x000fea0003800000 */
[----:B------:R-:W-:Y:S01]  /*4a90*/  IMAD.MOV.U32 R13, RZ, RZ, R5 ;  /* 0x000000ffff0d7224 */ /* 0x000fe200078e0005 */
[----:B------:R-:W-:Y:S01]  /*4aa0*/  ULDC UR12, c[0x0][0x28c] ;  /* 0x0000a300000c7ab9 */ /* 0x000fe20000000800 */
[----:B-1----:R-:W-:Y:S01]  /*4ab0*/  IMAD.MOV.U32 R14, RZ, RZ, R6 ;  /* 0x000000ffff0e7224 */ /* 0x002fe200078e0006 */
[----:B------:R-:W-:-:S06]  /*4ac0*/  ULDC UR13, c[0x0][0x604] ;  /* 0x00018100000d7ab9 */ /* 0x000fcc0000000800 */
.L_x_46:
[----:B------:R-:W-:Y:S05]  /*4ad0*/  @!P0 BRA `(.L_x_36) ;  /* 0x0000000000048947 */ /* 0x000fea0003800000 */
[----:B------:R-:W-:Y:S01]  /*4ae0*/  BPT.TRAP 0x1 ;  /* 0x000000040000795c */ /* 0x000fe20000300000 */
.L_x_36:
[----:B------:R-:W-:Y:S01]  /*4af0*/  ULEA UR6, UR10, UR37, 0x3 ;  /* 0x000000250a067291 */ /* 0x000fe2000f8e183f */
[----:B------:R-:W-:-:S08]  /*4b00*/  SHF.L.U32 R0, R4, 0x1f, RZ ;  /* 0x0000001f04007819 */ /* 0x000fd000000006ff */
[----:B------:R-:W1:Y:S02]  /*4b10*/  SYNCS.PHASECHK.TRANS64.TRYWAIT P3, [UR6+0x3800], R0 ;  /* 0x00380000ff0075a7 */ /* 0x000e640008060146 */
[----:B-1----:R-:W-:Y:S05]  /*4b20*/  @!P3 BRA `(.L_x_37) ;  /* 0x0000004000dcb947 */ /* 0x002fea0003800000 */
.L_x_104:
        /* <DEDUP_REMOVED lines=8> */
[----:B-1----:R-:W-:Y:S01]  /*4bb0*/  LOP3.LUT R0, R4, UR6, RZ, 0x3c, !PT ;  /* 0x0000000604007c12 */ /* 0x002fe2000f8e3cff */
[----:B------:R-:W-:Y:S02]  /*4bc0*/  WARPGROUP.DEPBAR.LE gsb0, 0x0 ;  /* 0x00008000000079c5 */ /* 0x000fe40000010000 */
[----:B------:R-:W-:Y:S05]  /*4bd0*/  @!P0 BRA `(.L_x_38) ;  /* 0x0000000000048947 */ /* 0x000fea0003800000 */
[----:B------:R-:W-:Y:S01]  /*4be0*/  BPT.TRAP 0x1 ;  /* 0x000000040000795c */ /* 0x000fe20000300000 */
.L_x_38:
[C---:B------:R-:W-:Y:S01]  /*4bf0*/  VIADD R4, R2.reuse, 0x1 ;  /* 0x0000000102047836 */ /* 0x040fe20000000000 */
[C---:B------:R-:W-:Y:S01]  /*4c00*/  ISETP.GE.AND P6, PT, R2.reuse, UR12, PT ;  /* 0x0000000c02007c0c */ /* 0x040fe2000bfc6270 */
[C---:B------:R-:W-:Y:S01]  /*4c10*/  VIADD R5, R2.reuse, 0x8 ;  /* 0x0000000802057836 */ /* 0x040fe20000000000 */
[----:B------:R-:W-:Y:S01]  /*4c20*/  P2R R20, PR, RZ, 0x4 ;  /* 0x00000004ff147803 */ /* 0x000fe20000000000 */
[----:B------:R-:W-:Y:S01]  /*4c30*/  VIADD R6, R2, 0x9 ;  /* 0x0000000902067836 */ /* 0x000fe20000000000 */
[----:B------:R-:W-:Y:S01]  /*4c40*/  ISETP.GE.AND P4, PT, R4, UR12, PT ;  /* 0x0000000c04007c0c */ /* 0x000fe2000bf86270 */
[C---:B------:R-:W-:Y:S01]  /*4c50*/  VIADD R4, R2.reuse, 0x10 ;  /* 0x0000001002047836 */ /* 0x040fe20000000000 */
[----:B------:R-:W-:Y:S01]  /*4c60*/  ISETP.GE.AND P5, PT, R5, UR12, PT ;  /* 0x0000000c05007c0c */ /* 0x000fe2000bfa6270 */
[----:B------:R-:W-:Y:S01]  /*4c70*/  VIADD R21, R2, 0x20 ;  /* 0x0000002002157836 */ /* 0x000fe20000000000 */
[----:B------:R-:W-:Y:S01]  /*4c80*/  FSEL R5, R26, -INF , !P6 ;  /* 0xff8000001a057808 */ /* 0x000fe20007000000 */
[----:B------:R-:W-:Y:S01]  /*4c90*/  VIADD R16, R2, 0x28 ;  /* 0x0000002802107836 */ /* 0x000fe20000000000 */
[----:B------:R-:W-:Y:S01]  /*4ca0*/  FSEL R24, R24, -INF , !P6 ;  /* 0xff80000018187808 */ /* 0x000fe20007000000 */
[----:B------:R-:W-:Y:S01]  /*4cb0*/  VIADD R22, R2, 0x31 ;  /* 0x0000003102167836 */ /* 0x000fe20000000000 */
[----:B------:R-:W-:Y:S01]  /*4cc0*/  ISETP.GE.AND P6, PT, R4, UR12, PT ;  /* 0x0000000c04007c0c */ /* 0x000fe2000bfc6270 */
[C---:B------:R-:W-:Y:S01]  /*4cd0*/  VIADD R23, R2.reuse, 0x38 ;  /* 0x0000003802177836 */ /* 0x040fe20000000000 */
[----:B------:R-:W-:Y:S01]  /*4ce0*/  FSEL R27, R27, -INF , !P4 ;  /* 0xff8000001b1b7808 */ /* 0x000fe20006000000 */
[----:B------:R-:W-:Y:S01]  /*4cf0*/  VIADD R26, R2, 0x39 ;  /* 0x00000039021a7836 */ /* 0x000fe20000000000 */
[----:B------:R-:W-:Y:S01]  /*4d00*/  FMNMX R4, R5, R14, !PT ;  /* 0x0000000e05047209 */ /* 0x000fe20007800000 */
[----:B------:R-:W-:Y:S01]  /*4d10*/  ULEA UR6, UR10, UR37, 0x3 ;  /* 0x000000250a067291 */ /* 0x000fe2000f8e183f */
[----:B------:R-:W-:Y:S01]  /*4d20*/  ISETP.GE.AND P3, PT, R6, UR12, PT ;  /* 0x0000000c06007c0c */ /* 0x000fe2000bf66270 */
[----:B------:R-:W-:Y:S01]  /*4d30*/  VIADD R6, R2, 0x11 ;  /* 0x0000001102067836 */ /* 0x000fe20000000000 */
[----:B------:R-:W-:-:S02]  /*4d40*/  FSEL R30, R30, -INF , !P5 ;  /* 0xff8000001e1e7808 */ /* 0x000fc40006800000 */
[----:B------:R-:W-:Y:S02]  /*4d50*/  FMNMX R15, R27, R4, !PT ;  /* 0x000000041b0f7209 */ /* 0x000fe40007800000 */
[----:B------:R-:W-:Y:S02]  /*4d60*/  FSEL R25, R25, -INF , !P4 ;  /* 0xff80000019197808 */ /* 0x000fe40006000000 */
[----:B------:R-:W-:Y:S01]  /*4d70*/  ISETP.GE.AND P4, PT, R6, UR12, PT ;  /* 0x0000000c06007c0c */ /* 0x000fe2000bf86270 */
[----:B------:R-:W-:Y:S01]  /*4d80*/  VIADD R6, R2, 0x18 ;  /* 0x0000001802067836 */ /* 0x000fe20000000000 */
[----:B------:R-:W-:Y:S02]  /*4d90*/  FSEL R31, R31, -INF , !P3 ;  /* 0xff8000001f1f7808 */ /* 0x000fe40005800000 */
[----:B------:R-:W-:Y:S02]  /*4da0*/  FMNMX R4, R30, R15, !PT ;  /* 0x0000000f1e047209 */ /* 0x000fe40007800000 */
        /* <DEDUP_REMOVED lines=8> */
[----:B------:R-:W-:Y:S01]  /*4e30*/  ISETP.GE.AND P3, PT, R6, UR12, PT ;  /* 0x0000000c06007c0c */ /* 0x000fe2000bf66270 */
[----:B------:R-:W-:Y:S01]  /*4e40*/  VIADD R6, R2, 0x21 ;  /* 0x0000002102067836 */ /* 0x000fe20000000000 */
[----:B------:R-:W-:Y:S02]  /*4e50*/  FSEL R38, R38, -INF , !P5 ;  /* 0xff80000026267808 */ /* 0x000fe40006800000 */
[----:B------:R-:W-:Y:S02]  /*4e60*/  FMNMX R15, R35, R4, !PT ;  /* 0x00000004230f7209 */ /* 0x000fe40007800000 */
[----:B------:R-:W-:Y:S02]  /*4e70*/  ISETP.GE.AND P2, PT, R21, UR12, PT ;  /* 0x0000000c15007c0c */ /* 0x000fe4000bf46270 */
[----:B------:R-:W-:Y:S02]  /*4e80*/  FSEL R39, R39, -INF , !P3 ;  /* 0xff80000027277808 */ /* 0x000fe40005800000 */
[----:B------:R-:W-:-:S02]  /*4e90*/  FMNMX R4, R38, R15, !PT ;  /* 0x0000000f26047209 */ /* 0x000fc40007800000 */
[----:B------:R-:W-:Y:S02]  /*4ea0*/  P2R R18, PR, RZ, 0x2 ;  /* 0x00000002ff127803 */ /* 0x000fe40000000000 */
[----:B------:R-:W-:Y:S01]  /*4eb0*/  ISETP.GE.AND P1, PT, R6, UR12, PT ;  /* 0x0000000c06007c0c */ /* 0x000fe2000bf26270 */
[----:B------:R-:W-:Y:S01]  /*4ec0*/  VIADD R6, R2, 0x29 ;  /* 0x0000002902067836 */ /* 0x000fe20000000000 */
[----:B------:R-:W-:Y:S02]  /*4ed0*/  FSEL R42, R42, -INF , !P2 ;  /* 0xff8000002a2a7808 */ /* 0x000fe40005000000 */
[----:B------:R-:W-:Y:S02]  /*4ee0*/  FMNMX R15, R39, R4, !PT ;  /* 0x00000004270f7209 */ /* 0x000fe40007800000 */
[----:B------:R-:W-:Y:S02]  /*4ef0*/  P2R R19, PR, RZ, 0x1 ;  /* 0x00000001ff137803 */ /* 0x000fe40000000000 */
[----:B------:R-:W-:-:S02]  /*4f00*/  ISETP.GE.AND P0, PT, R16, UR12, PT ;  /* 0x0000000c10007c0c */ /* 0x000fc4000bf06270 */
[----:B------:R-:W-:Y:S02]  /*4f10*/  FSEL R43, R43, -INF , !P1 ;  /* 0xff8000002b2b7808 */ /* 0x000fe40004800000 */
[----:B------:R-:W-:Y:S02]  /*4f20*/  FMNMX R4, R42, R15, !PT ;  /* 0x0000000f2a047209 */ /* 0x000fe40007800000 */
[----:B------:R-:W-:Y:S01]  /*4f30*/  ISETP.GE.AND P2, PT, R6, UR12, PT ;  /* 0x0000000c06007c0c */ /* 0x000fe2000bf46270 */
[----:B------:R-:W-:Y:S01]  /*4f40*/  VIADD R6, R2, 0x30 ;  /* 0x0000003002067836 */ /* 0x000fe20000000000 */
[----:B------:R-:W-:Y:S02]  /*4f50*/  FSEL R46, R46, -INF , !P0 ;  /* 0xff8000002e2e7808 */ /* 0x000fe40004000000 */
[----:B------:R-:W-:Y:S02]  /*4f60*/  FMNMX R15, R43, R4, !PT ;  /* 0x000000042b0f7209 */ /* 0x000fe40007800000 */
[----:B------:R-:W-:-:S02]  /*4f70*/  FSEL R37, R37, -INF , !P3 ;  /* 0xff80000025257808 */ /* 0x000fc40005800000 */
[----:B------:R-:W-:Y:S02]  /*4f80*/  FSEL R47, R47, -INF , !P2 ;  /* 0xff8000002f2f7808 */ /* 0x000fe40005000000 */
[----:B------:R-:W-:Y:S02]  /*4f90*/  FMNMX R4, R46, R15, !PT ;  /* 0x0000000f2e047209 */ /* 0x000fe40007800000 */
[----:B------:R-:W-:Y:S02]  /*4fa0*/  ISETP.GE.AND P3, PT, R6, UR12, PT ;  /* 0x0000000c06007c0c */ /* 0x000fe4000bf66270 */
[----:B------:R-:W-:Y:S02]  /*4fb0*/  FSEL R33, R33, -INF , !P4 ;  /* 0xff80000021217808 */ /* 0x000fe40006000000 */
[----:B------:R-:W-:Y:S02]  /*4fc0*/  FSEL R50, R50, -INF , !P3 ;  /* 0xff80000032327808 */ /* 0x000fe40005800000 */
[----:B------:R-:W-:-:S02]  /*4fd0*/  FMNMX R15, R47, R4, !PT ;  /* 0x000000042f0f7209 */ /* 0x000fc40007800000 */
[----:B------:R-:W-:Y:S02]  /*4fe0*/  ISETP.GE.AND P4, PT, R22, UR12, PT ;  /* 0x0000000c16007c0c */ /* 0x000fe4000bf86270 */
[----:B------:R-:W-:Y:S02]  /*4ff0*/  FSEL R36, R36, -INF , !P5 ;  /* 0xff80000024247808 */ /* 0x000fe40006800000 */
[----:B------:R-:W-:Y:S02]  /*5000*/  FSEL R51, R51, -INF , !P4 ;  /* 0xff80000033337808 */ /* 0x000fe40006000000 */
[----:B------:R-:W-:Y:S02]  /*5010*/  FMNMX R4, R50, R15, !PT ;  /* 0x0000000f32047209 */ /* 0x000fe40007800000 */
[----:B------:R-:W-:Y:S02]  /*5020*/  ISETP.GE.AND P5, PT, R23, UR12, PT ;  /* 0x0000000c17007c0c */ /* 0x000fe4000bfa6270 */
[----:B------:R-:W-:-:S02]  /*5030*/  FSEL R32, R32, -INF , !P6 ;  /* 0xff80000020207808 */ /* 0x000fc40007000000 */
[----:B------:R-:W-:Y:S02]  /*5040*/  FSEL R54, R54, -INF , !P5 ;  /* 0xff80000036367808 */ /* 0x000fe40006800000 */
[----:B------:R-:W-:Y:S02]  /*5050*/  FMNMX R15, R51, R4, !PT ;  /* 0x00000004330f7209 */ /* 0x000fe40007800000 */
[----:B------:R-:W-:Y:S02]  /*5060*/  ISETP.GE.AND P6, PT, R26, UR12, PT ;  /* 0x0000000c1a007c0c */ /* 0x000fe4000bfc6270 */
[----:B------:R-:W-:Y:S02]  /*5070*/  FMNMX R4, R54, R15, !PT ;  /* 0x0000000f36047209 */ /* 0x000fe40007800000 */
[----:B------:R-:W-:Y:S02]  /*5080*/  FSEL R55, R55, -INF , !P6 ;  /* 0xff80000037377808 */ /* 0x000fe40007000000 */
[----:B------:R-:W-:-:S02]  /*5090*/  P2R R16, PR, RZ, 0x1 ;  /* 0x00000001ff107803 */ /* 0x000fc40000000000 */
[----:B------:R-:W-:Y:S02]  /*50a0*/  FMNMX R4, R55, R4, !PT ;  /* 0x0000000437047209 */ /* 0x000fe40007800000 */
[----:B------:R-:W-:Y:S02]  /*50b0*/  P2R R17, PR, RZ, 0x2 ;  /* 0x00000002ff117803 */ /* 0x000fe40000000000 */
[----:B------:R-:W-:Y:S01]  /*50c0*/  ISETP.GE.AND P1, PT, R21, UR12, PT ;  /* 0x0000000c15007c0c */ /* 0x000fe2000bf26270 */
[----:B------:R-:W1:Y:S01]  /*50d0*/  SHFL.BFLY PT, R15, R4, 0x1, 0x1f ;  /* 0x0c201f00040f7f89 */ /* 0x000e6200000e0000 */
[----:B------:R-:W-:Y:S02]  /*50e0*/  FSEL R52, R52, -INF , !P5 ;  /* 0xff80000034347808 */ /* 0x000fe40006800000 */
[----:B------:R-:W-:Y:S02]  /*50f0*/  FSEL R40, R40, -INF , !P1 ;  /* 0xff80000028287808 */ /* 0x000fe40004800000 */
[----:B------:R-:W-:-:S02]  /*5100*/  ISETP.NE.AND P1, PT, R17, RZ, PT ;  /* 0x000000ff1100720c */ /* 0x000fc40003f25270 */
[----:B------:R-:W-:Y:S02]  /*5110*/  FSEL R53, R53, -INF , !P6 ;  /* 0xff80000035357808 */ /* 0x000fe40007000000 */
[----:B------:R-:W-:Y:S02]  /*5120*/  FSEL R48, R48, -INF , !P3 ;  /* 0xff80000030307808 */ /* 0x000fe40005800000 */
[----:B------:R-:W-:Y:S02]  /*5130*/  FSEL R49, R49, -INF , !P4 ;  /* 0xff80000031317808 */ /* 0x000fe40006000000 */
[----:B------:R-:W-:Y:S02]  /*5140*/  FSEL R41, R41, -INF , !P1 ;  /* 0xff80000029297808 */ /* 0x000fe40004800000 */
[----:B------:R-:W-:Y:S02]  /*5150*/  FSEL R45, R45, -INF , !P2 ;  /* 0xff8000002d2d7808 */ /* 0x000fe40005000000 */
[----:B------:R-:W-:-:S02]  /*5160*/  ISETP.NE.AND P1, PT, R18, RZ, PT ;  /* 0x000000ff1200720c */ /* 0x000fc40003f25270 */
[----:B------:R-:W-:Y:S02]  /*5170*/  ISETP.NE.AND P2, PT, R20, RZ, PT ;  /* 0x000000ff1400720c */ /* 0x000fe40003f45270 */
[----:B-1----:R-:W-:Y:S02]  /*5180*/  FMNMX R15, R4, R15, !PT ;  /* 0x0000000f040f7209 */ /* 0x002fe40007800000 */
[----:B------:R-:W-:-:S03]  /*5190*/  FMNMX R4, R24, R13, !PT ;  /* 0x0000000d18047209 */ /* 0x000fc60007800000 */
[----:B------:R-:W1:Y:S02]  /*51a0*/  SHFL.BFLY PT, R6, R15, 0x2, 0x1f ;  /* 0x0c401f000f067f89 */ /* 0x000e6400000e0000 */
[----:B-1----:R-:W-:-:S04]  /*51b0*/  FMNMX R6, R15, R6, !PT ;  /* 0x000000060f067209 */ /* 0x002fc80007800000 */
[----:B------:R-:W-:-:S04]  /*51c0*/  FSETP.NEU.AND P0, PT, R6, -INF , PT ;  /* 0xff8000000600780b */ /* 0x000fc80003f0d000 */
[----:B------:R-:W-:Y:S02]  /*51d0*/  FSEL R73, R6, RZ, P0 ;  /* 0x000000ff06497208 */ /* 0x000fe40000000000 */
[----:B------:R-:W-:-:S03]  /*51e0*/  ISETP.NE.AND P0, PT, R16, RZ, PT ;  /* 0x000000ff1000720c */ /* 0x000fc60003f05270 */
[C---:B------:R-:W-:Y:S01]  /*51f0*/  FMUL R16, R73.reuse, UR13 ;  /* 0x0000000d49107c20 */ /* 0x040fe20008400000 */
[----:B------:R-:W-:Y:S01]  /*5200*/  FSEL R44, R44, -INF , !P0 ;  /* 0xff8000002c2c7808 */ /* 0x000fe20004000000 */
[----:B------:R-:W-:-:S01]  /*5210*/  FADD R73, -R73, R14 ;  /* 0x0000000e49497221 */ /* 0x000fc20000000100 */
[----:B------:R-:W-:Y:S01]  /*5220*/  ISETP.NE.AND P0, PT, R19, RZ, PT ;  /* 0x000000ff1300720c */ /* 0x000fe20003f05270 */
[----:B------:R-:W-:-:S01]  /*5230*/  FFMA R17, R5, UR13, -R16 ;  /* 0x0000000d05117c23 */ /* 0x000fc20008000810 */
[----:B------:R-:W-:Y:S01]  /*5240*/  FMNMX R5, R25, R4, !PT ;  /* 0x0000000419057209 */ /* 0x000fe20007800000 */
[----:B------:R-:W-:-:S01]  /*5250*/  FFMA R30, R30, UR13, -R16 ;  /* 0x0000000d1e1e7c23 */ /* 0x000fc20008000810 */
[--C-:B------:R-:W-:Y:S01]  /*5260*/  FFMA R31, R31, UR13, -R16.reuse ;  /* 0x0000000d1f1f7c23 */ /* 0x100fe20008000810 */
[----:B------:R-:W-:-:S01]  /*5270*/  FFMA R27, R27, UR13, -R16 ;  /* 0x0000000d1b1b7c23 */ /* 0x000fc20008000810 */
[----:B------:R-:W-:Y:S01]  /*5280*/  FMNMX R4, R28, R5, !PT ;  /* 0x000000051c047209 */ /* 0x000fe20007800000 */
[----:B------:R-:W-:-:S01]  /*5290*/  FFMA R15, R35, UR13, -R16 ;  /* 0x0000000d230f7c23 */ /* 0x000fc20008000810 */
[----:B------:R-:W-:Y:S01]  /*52a0*/  FSETP.GEU.AND P5, PT, R30, -126, PT ;  /* 0xc2fc00001e00780b */ /* 0x000fe20003fae000 */
        /* <DEDUP_REMOVED lines=10> */
[----:B------:R-:W-:Y:S01]  /*5350*/  FMUL R73, R73, UR13 ;  /* 0x0000000d49497c20 */ /* 0x000fe20008400000 */
[----:B------:R-:W-:Y:S01]  /*5360*/  FSETP.GEU.AND P4, PT, R27, -126, PT ;  /* 0xc2fc00001b00780b */ /* 0x000fe20003f8e000 */
[----:B------:R-:W-:Y:S01]  /*5370*/  @!P5 FMUL R30, R30, 0.5 ;  /* 0x3f0000001e1ed820 */ /* 0x000fe20000400000 */
[----:B------:R-:W-:-:S03]  /*5380*/  FMNMX R4, R36, R5, !PT ;  /* 0x0000000524047209 */ /* 0x000fc60007800000 */
[----:B------:R-:W-:Y:S01]  /*5390*/  @!P6 FMUL R31, R31, 0.5 ;  /* 0x3f0000001f1fe820 */ /* 0x000fe20000400000 */
[----:B------:R-:W-:Y:S01]  /*53a0*/  FMNMX R5, R37, R4, !PT ;  /* 0x0000000425057209 */ /* 0x000fe20007800000 */
[----:B------:R-:W1:Y:S02]  /*53b0*/  MUFU.EX2 R75, R30 ;  /* 0x0000001e004b7308 */ /* 0x000e640000000800 */
[----:B------:R-:W-:Y:S01]  /*53c0*/  @!P3 FMUL R17, R17, 0.5 ;  /* 0x3f0000001111b820 */ /* 0x000fe20000400000 */
[----:B------:R-:W-:-:S03]  /*53d0*/  FMNMX R4, R40, R5, !PT ;  /* 0x0000000528047209 */ /* 0x000fc60007800000 */
[----:B------:R-:W-:Y:S01]  /*53e0*/  @!P4 FMUL R27, R27, 0.5 ;  /* 0x3f0000001b1bc820 */ /* 0x000fe20000400000 */
[----:B------:R-:W-:Y:S01]  /*53f0*/  FMNMX R5, R41, R4, !PT ;  /* 0x0000000429057209 */ /* 0x000fe20007800000 */
[----:B------:R-:W2:Y:S03]  /*5400*/  MUFU.EX2 R35, R31 ;  /* 0x0000001f00237308 */ /* 0x000ea60000000800 */
[----:B------:R-:W-:-:S04]  /*5410*/  FMNMX R4, R44, R5, !PT ;  /* 0x000000052c047209 */ /* 0x000fc80007800000 */
[----:B------:R-:W-:Y:S01]  /*5420*/  FMNMX R5, R45, R4, !PT ;  /* 0x000000042d057209 */ /* 0x000fe20007800000 */
[----:B------:R3:W4:Y:S01]  /*5430*/  MUFU.EX2 R72, R17 ;  /* 0x0000001100487308 */ /* 0x0007220000000800 */
[----:B-1----:R-:W-:Y:S02]  /*5440*/  @!P5 FMUL R75, R75, R75 ;  /* 0x0000004b4b4bd220 */ /* 0x002fe40000400000 */
[----:B------:R-:W-:-:S04]  /*5450*/  FMNMX R4, R48, R5, !PT ;  /* 0x0000000530047209 */ /* 0x000fc80007800000 */
[----:B------:R-:W-:Y:S01]  /*5460*/  FMNMX R5, R49, R4, !PT ;  /* 0x0000000431057209 */ /* 0x000fe20007800000 */
[----:B------:R-:W1:Y:S01]  /*5470*/  MUFU.EX2 R74, R27 ;  /* 0x0000001b004a7308 */ /* 0x000e620000000800 */
[----:B---3--:R-:W-:-:S01]  /*5480*/  FFMA R17, R38, UR13, -R16 ;  /* 0x0000000d26117c23 */ /* 0x008fc20008000810 */
[----:B--2---:R-:W-:Y:S01]  /*5490*/  @!P6 FMUL R35, R35, R35 ;  /* 0x000000232323e220 */ /* 0x004fe20000400000 */
[----:B------:R-:W-:Y:S02]  /*54a0*/  FSETP.GEU.AND P6, PT, R18, -126, PT ;  /* 0xc2fc00001200780b */ /* 0x000fe40003fce000 */
[----:B------:R-:W-:Y:S02]  /*54b0*/  FMNMX R4, R52, R5, !PT ;  /* 0x0000000534047209 */ /* 0x000fe40007800000 */
[----:B------:R-:W-:Y:S01]  /*54c0*/  FSETP.GEU.AND P5, PT, R17, -126, PT ;  /* 0xc2fc00001100780b */ /* 0x000fe20003fae000 */
[----:B----4-:R-:W-:Y:S01]  /*54d0*/  @!P3 FMUL R72, R72, R72 ;  /* 0x000000484848b220 */ /* 0x010fe20000400000 */
[----:B------:R-:W-:-:S02]  /*54e0*/  FSETP.GEU.AND P3, PT, R34, -126, PT ;  /* 0xc2fc00002200780b */ /* 0x000fc40003f6e000 */
[----:B------:R-:W-:-:S05]  /*54f0*/  FMNMX R4, R53, R4, !PT ;  /* 0x0000000435047209 */ /* 0x000fca0007800000 */
[----:B------:R-:W-:Y:S01]  /*5500*/  @!P6 FMUL R18, R18, 0.5 ;  /* 0x3f0000001212e820 */ /* 0x000fe20000400000 */
[----:B-1----:R-:W-:Y:S01]  /*5510*/  @!P4 FMUL R74, R74, R74 ;  /* 0x0000004a4a4ac220 */ /* 0x002fe20000400000 */
[----:B------:R-:W-:Y:S01]  /*5520*/  FSETP.GEU.AND P4, PT, R15, -126, PT ;  /* 0xc2fc00000f00780b */ /* 0x000fe20003f8e000 */
[----:B------:R-:W1:Y:S01]  /*5530*/  SHFL.BFLY PT, R5, R4, 0x1, 0x1f ;  /* 0x0c201f0004057f89 */ /* 0x000e6200000e0000 */
[----:B------:R-:W-:Y:S01]  /*5540*/  @!P5 FMUL R17, R17, 0.5 ;  /* 0x3f0000001111d820 */ /* 0x000fe20000400000 */
[----:B------:R2:W3:Y:S01]  /*5550*/  MUFU.EX2 R42, R18 ;  /* 0x00000012002a7308 */ /* 0x0004e20000000800 */
[----:B------:R-:W-:-:S07]  /*5560*/  @!P3 FMUL R34, R34, 0.5 ;  /* 0x3f0000002222b820 */ /* 0x000fce0000400000 */
[----:B------:R4:W5:Y:S01]  /*5570*/  MUFU.EX2 R76, R17 ;  /* 0x00000011004c7308 */ /* 0x0009620000000800 */
[----:B--2---:R-:W-:-:S01]  /*5580*/  FFMA R18, R51, UR13, -R16 ;  /* 0x0000000d33127c23 */ /* 0x004fc20008000810 */
[----:B------:R-:W-:-:S06]  /*5590*/  @!P4 FMUL R15, R15, 0.5 ;  /* 0x3f0000000f0fc820 */ /* 0x000fcc0000400000 */
[----:B------:R-:W2:Y:S01]  /*55a0*/  MUFU.EX2 R38, R34 ;  /* 0x0000002200267308 */ /* 0x000ea20000000800 */
[----:B---3--:R-:W-:Y:S01]  /*55b0*/  @!P6 FMUL R42, R42, R42 ;  /* 0x0000002a2a2ae220 */ /* 0x008fe20000400000 */
[----:B----4-:R-:W-:Y:S01]  /*55c0*/  FFMA R17, R50, UR13, -R16 ;  /* 0x0000000d32117c23 */ /* 0x010fe20008000810 */
[----:B-1----:R-:W-:-:S05]  /*55d0*/  FMNMX R5, R4, R5, !PT ;  /* 0x0000000504057209 */ /* 0x002fca0007800000 */
[----:B------:R1:W3:Y:S01]  /*55e0*/  MUFU.EX2 R39, R15 ;  /* 0x0000000f00277308 */ /* 0x0002e20000000800 */
[----:B-----5:R-:W-:Y:S01]  /*55f0*/  @!P5 FMUL R76, R76, R76 ;  /* 0x0000004c4c4cd220 */ /* 0x020fe20000400000 */
[----:B------:R-:W-:Y:S01]  /*5600*/  FSETP.GEU.AND P5, PT, R46, -126, PT ;  /* 0xc2fc00002e00780b */ /* 0x000fe20003fae000 */
[----:B------:R-:W4:Y:S01]  /*5610*/  SHFL.BFLY PT, R4, R5, 0x2, 0x1f ;  /* 0x0c401f0005047f89 */ /* 0x000f2200000e0000 */
[----:B-1----:R-:W-:-:S01]  /*5620*/  FFMA R15, R47, UR13, -R16 ;  /* 0x0000000d2f0f7c23 */ /* 0x002fc20008000810 */
[----:B--2---:R-:W-:Y:S01]  /*5630*/  @!P3 FMUL R38, R38, R38 ;  /* 0x000000262626b220 */ /* 0x004fe20000400000 */
[----:B------:R-:W-:-:S03]  /*5640*/  FSETP.GEU.AND P3, PT, R19, -126, PT ;  /* 0xc2fc00001300780b */ /* 0x000fc60003f6e000 */
[----:B------:R-:W-:-:S06]  /*5650*/  FSETP.GEU.AND P6, PT, R15, -126, PT ;  /* 0xc2fc00000f00780b */ /* 0x000fcc0003fce000 */
[----:B------:R-:W-:Y:S01]  /*5660*/  @!P5 FMUL R46, R46, 0.5 ;  /* 0x3f0000002e2ed820 */ /* 0x000fe20000400000 */
[----:B---3--:R-:W-:Y:S01]  /*5670*/  @!P4 FMUL R39, R39, R39 ;  /* 0x000000272727c220 */ /* 0x008fe20000400000 */
[----:B------:R-:W-:-:S04]  /*5680*/  FSETP.GEU.AND P4, PT, R20, -126, PT ;  /* 0xc2fc00001400780b */ /* 0x000fc80003f8e000 */
[----:B------:R-:W1:Y:S01]  /*5690*/  MUFU.EX2 R46, R46 ;  /* 0x0000002e002e7308 */ /* 0x000e620000000800 */
[----:B------:R-:W-:Y:S01]  /*56a0*/  @!P3 FMUL R19, R19, 0.5 ;  /* 0x3f0000001313b820 */ /* 0x000fe20000400000 */
[----:B------:R-:W-:Y:S01]  /*56b0*/  @!P6 FMUL R15, R15, 0.5 ;  /* 0x3f0000000f0fe820 */ /* 0x000fe20000400000 */
[----:B----4-:R-:W-:-:S05]  /*56c0*/  FMNMX R5, R5, R4, !PT ;  /* 0x0000000405057209 */ /* 0x010fca0007800000 */
[----:B------:R2:W3:Y:S01]  /*56d0*/  MUFU.EX2 R43, R19 ;  /* 0x00000013002b7308 */ /* 0x0004e20000000800 */
[----:B------:R-:W-:-:S07]  /*56e0*/  @!P4 FMUL R20, R20, 0.5 ;  /* 0x3f0000001414c820 */ /* 0x000fce0000400000 */
[----:B------:R-:W4:Y:S01]  /*56f0*/  MUFU.EX2 R50, R15 ;  /* 0x0000000f00327308 */ /* 0x000f220000000800 */
[----:B--2---:R-:W-:-:S01]  /*5700*/  FFMA R19, R54, UR13, -R16 ;  /* 0x0000000d36137c23 */ /* 0x004fc20008000810 */
[----:B-1----:R-:W-:-:S04]  /*5710*/  @!P5 FMUL R46, R46, R46 ;  /* 0x0000002e2e2ed220 */ /* 0x002fc80000400000 */
[----:B------:R-:W-:Y:S02]  /*5720*/  FSETP.GEU.AND P5, PT, R19, -126, PT ;  /* 0xc2fc00001300780b */ /* 0x000fe40003fae000 */
[----:B------:R1:W2:Y:S01]  /*5730*/  MUFU.EX2 R47, R20 ;  /* 0x00000014002f7308 */ /* 0x0002a20000000800 */
[----:B---3--:R-:W-:Y:S01]  /*5740*/  @!P3 FMUL R43, R43, R43 ;  /* 0x0000002b2b2bb220 */ /* 0x008fe20000400000 */
[----:B------:R-:W-:Y:S01]  /*5750*/  FSETP.GEU.AND P3, PT, R17, -126, PT ;  /* 0xc2fc00001100780b */ /* 0x000fe20003f6e000 */
[----:B----4-:R-:W-:Y:S01]  /*5760*/  @!P6 FMUL R50, R50, R50 ;  /* 0x000000323232e220 */ /* 0x010fe20000400000 */
[----:B-1----:R-:W-:Y:S01]  /*5770*/  FFMA R20, R55, UR13, -R16 ;  /* 0x0000000d37147c23 */ /* 0x002fe20008000810 */
[----:B------:R-:W-:-:S06]  /*5780*/  FSETP.NEU.AND P6, PT, R5, -INF , PT ;  /* 0xff8000000500780b */ /* 0x000fcc0003fcd000 */
[----:B------:R-:W-:Y:S01]  /*5790*/  @!P5 FMUL R19, R19, 0.5 ;  /* 0x3f0000001313d820 */ /* 0x000fe20000400000 */
[----:B------:R-:W-:-:S03]  /*57a0*/  FSEL R4, R5, RZ, P6 ;  /* 0x000000ff05047208 */ /* 0x000fc60003000000 */
[----:B------:R-:W1:Y:S01]  /*57b0*/  MUFU.EX2 R55, R19 ;  /* 0x0000001300377308 */ /* 0x000e620000000800 */
[----:B--2---:R-:W-:Y:S01]  /*57c0*/  @!P4 FMUL R47, R47, R47 ;  /* 0x0000002f2f2fc220 */ /* 0x004fe20000400000 */
[----:B------:R-:W-:Y:S01]  /*57d0*/  FSETP.GEU.AND P4, PT, R18, -126, PT ;  /* 0xc2fc00001200780b */ /* 0x000fe20003f8e000 */
[----:B------:R-:W-:Y:S01]  /*57e0*/  @!P3 FMUL R17, R17, 0.5 ;  /* 0x3f0000001111b820 */ /* 0x000fe20000400000 */
[----:B------:R-:W-:Y:S01]  /*57f0*/  FSETP.GEU.AND P6, PT, R20, -126, PT ;  /* 0xc2fc00001400780b */ /* 0x000fe20003fce000 */
[C---:B------:R-:W-:Y:S01]  /*5800*/  FMUL R15, R4.reuse, UR13 ;  /* 0x0000000d040f7c20 */ /* 0x040fe20008400000 */
[----:B------:R-:W-:Y:S01]  /*5810*/  FADD R4, -R4, R13 ;  /* 0x0000000d04047221 */ /* 0x000fe20000000100 */
[----:B------:R-:W-:-:S01]  /*5820*/  FADD R31, R74, R47 ;  /* 0x0000002f4a1f7221 */ /* 0x000fc20000000000 */
[----:B------:R-:W2:Y:S01]  /*5830*/  MUFU.EX2 R51, R17 ;  /* 0x0000001100337308 */ /* 0x000ea20000000800 */
[----:B------:R-:W-:-:S01]  /*5840*/  FFMA R28, R28, UR13, -R15 ;  /* 0x0000000d1c1c7c23 */ /* 0x000fc2000800080f */
[--C-:B------:R-:W-:Y:S01]  /*5850*/  FFMA R24, R24, UR13, -R15.reuse ;  /* 0x0000000d18187c23 */ /* 0x100fe2000800080f */
[----:B------:R-:W-:-:S01]  /*5860*/  FFMA R25, R25, UR13, -R15 ;  /* 0x0000000d19197c23 */ /* 0x000fc2000800080f */
[--C-:B------:R-:W-:Y:S01]  /*5870*/  FFMA R29, R29, UR13, -R15.reuse ;  /* 0x0000000d1d1d7c23 */ /* 0x100fe2000800080f */
[----:B------:R-:W-:-:S01]  /*5880*/  FFMA R36, R36, UR13, -R15 ;  /* 0x0000000d24247c23 */ /* 0x000fc2000800080f */
[--C-:B------:R-:W-:Y:S01]  /*5890*/  FFMA R32, R32, UR13, -R15.reuse ;  /* 0x0000000d20207c23 */ /* 0x100fe2000800080f */
[----:B------:R-:W-:Y:S01]  /*58a0*/  @!P4 FMUL R18, R18, 0.5 ;  /* 0x3f0000001212c820 */ /* 0x000fe20000400000 */
[--C-:B------:R-:W-:Y:S01]  /*58b0*/  FFMA R33, R33, UR13, -R15.reuse ;  /* 0x0000000d21217c23 */ /* 0x100fe2000800080f */
[----:B------:R-:W-:Y:S01]  /*58c0*/  @!P6 FMUL R20, R20, 0.5 ;  /* 0x3f0000001414e820 */ /* 0x000fe20000400000 */
[----:B-1----:R-:W-:Y:S01]  /*58d0*/  @!P5 FMUL R55, R55, R55 ;  /* 0x000000373737d220 */ /* 0x002fe20000400000 */
[----:B------:R-:W1:Y:S01]  /*58e0*/  MUFU.EX2 R54, R18 ;  /* 0x0000001200367308 */ /* 0x000e620000000800 */
[----:B------:R-:W-:Y:S01]  /*58f0*/  FSETP.GEU.AND P5, PT, R28, -126, PT ;  /* 0xc2fc00001c00780b */ /* 0x000fe20003fae000 */
[--C-:B------:R-:W-:Y:S01]  /*5900*/  FFMA R37, R37, UR13, -R15.reuse ;  /* 0x0000000d25257c23 */ /* 0x100fe2000800080f */
[----:B------:R-:W-:-:S01]  /*5910*/  FFMA R45, R45, UR13, -R15 ;  /* 0x0000000d2d2d7c23 */ /* 0x000fc2000800080f */
[--C-:B------:R-:W-:Y:S01]  /*5920*/  FFMA R40, R40, UR13, -R15.reuse ;  /* 0x0000000d28287c23 */ /* 0x100fe2000800080f */
[----:B------:R-:W-:-:S01]  /*5930*/  FFMA R41, R41, UR13, -R15 ;  /* 0x0000000d29297c23 */ /* 0x000fc2000800080f */
[----:B--2---:R-:W-:Y:S01]  /*5940*/  @!P3 FMUL R51, R51, R51 ;  /* 0x000000333333b220 */ /* 0x004fe20000400000 */
[----:B------:R-:W-:Y:S01]  /*5950*/  FSETP.GEU.AND P3, PT, R24, -126, PT ;  /* 0xc2fc00001800780b */ /* 0x000fe20003f6e000 */
[----:B------:R-:W2:Y:S01]  /*5960*/  MUFU.EX2 R77, R20 ;  /* 0x00000014004d7308 */ /* 0x000ea20000000800 */
[----:B------:R-:W-:-:S01]  /*5970*/  FFMA R49, R49, UR13, -R15 ;  /* 0x0000000d31317c23 */ /* 0x000fc2000800080f */
[--C-:B------:R-:W-:Y:S01]  /*5980*/  FFMA R53, R53, UR13, -R15.reuse ;  /* 0x0000000d35357c23 */ /* 0x100fe2000800080f */
[----:B------:R-:W-:-:S01]  /*5990*/  FFMA R44, R44, UR13, -R15 ;  /* 0x0000000d2c2c7c23 */ /* 0x000fc2000800080f */
[--C-:B------:R-:W-:Y:S01]  /*59a0*/  FFMA R48, R48, UR13, -R15.reuse ;  /* 0x0000000d30307c23 */ /* 0x100fe2000800080f */
[----:B------:R-:W-:-:S01]  /*59b0*/  FFMA R52, R52, UR13, -R15 ;  /* 0x0000000d34347c23 */ /* 0x000fc2000800080f */
[----:B------:R-:W-:Y:S01]  /*59c0*/  @!P5 FMUL R28, R28, 0.5 ;  /* 0x3f0000001c1cd820 */ /* 0x000fe20000400000 */
[----:B------:R-:W-:Y:S01]  /*59d0*/  FMUL R4, R4, UR13 ;  /* 0x0000000d04047c20 */ /* 0x000fe20008400000 */
[----:B------:R-:W-:Y:S01]  /*59e0*/  F2FP.SATFINITE.E4M3.F32.PACK_AB_MERGE_C R74, RZ, R74, RZ ;  /* 0x0000004aff4a723e */ /* 0x000fe200048070ff */
[----:B-1----:R-:W-:Y:S01]  /*59f0*/  @!P4 FMUL R54, R54, R54 ;  /* 0x000000363636c220 */ /* 0x002fe20000400000 */
[----:B------:R-:W-:Y:S01]  /*5a00*/  FSETP.GEU.AND P4, PT, R25, -126, PT ;  /* 0xc2fc00001900780b */ /* 0x000fe20003f8e000 */
[----:B------:R-:W1:Y:S01]  /*5a10*/  MUFU.EX2 R18, R28 ;  /* 0x0000001c00127308 */ /* 0x000e620000000800 */
[----:B------:R-:W-:Y:S01]  /*5a20*/  @!P3 FMUL R24, R24, 0.5 ;  /* 0x3f0000001818b820 */ /* 0x000fe20000400000 */
[----:B------:R-:W-:Y:S01]  /*5a30*/  FADD R34, R39, R54 ;  /* 0x0000003627227221 */ /* 0x000fe20000000000 */
[----:B------:R-:W-:-:S02]  /*5a40*/  F2FP.SATFINITE.E4M3.F32.PACK_AB_MERGE_C R39, RZ, R39, RZ ;  /* 0x00000027ff27723e */ /* 0x000fc400048070ff */
[----:B------:R-:W-:Y:S01]  /*5a50*/  LOP3.LUT R74, R74, 0xffff, RZ, 0xc0, !PT ;  /* 0x0000ffff4a4a7812 */ /* 0x000fe200078ec0ff */
[----:B--2---:R-:W-:Y:S01]  /*5a60*/  @!P6 FMUL R77, R77, R77 ;  /* 0x0000004d4d4de220 */ /* 0x004fe20000400000 */
[----:B------:R-:W-:Y:S01]  /*5a70*/  FSETP.GEU.AND P6, PT, R29, -126, PT ;  /* 0xc2fc00001d00780b */ /* 0x000fe20003fce000 */
[----:B------:R-:W2:Y:S01]  /*5a80*/  MUFU.EX2 R16, R24 ;  /* 0x0000001800107308 */ /* 0x000ea20000000800 */
[----:B------:R-:W-:Y:S01]  /*5a90*/  F2FP.SATFINITE.E4M3.F32.PACK_AB_MERGE_C R47, RZ, R47, RZ ;  /* 0x0000002fff2f723e */ /* 0x000fe200048070ff */
[----:B------:R-:W-:Y:S01]  /*5aa0*/  IMAD.SHL.U32 R74, R74, 0x1000000, RZ ;  /* 0x010000004a4a7824 */ /* 0x000fe200078e00ff */
[----:B------:R-:W-:Y:S01]  /*5ab0*/  F2FP.SATFINITE.E4M3.F32.PACK_AB_MERGE_C R54, RZ, R54, RZ ;  /* 0x00000036ff36723e */ /* 0x000fe200048070ff */
[----:B------:R-:W-:Y:S01]  /*5ac0*/  @!P4 FMUL R25, R25, 0.5 ;  /* 0x3f0000001919c820 */ /* 0x000fe20000400000 */
[----:B------:R-:W-:Y:S02]  /*5ad0*/  LOP3.LUT R39, R39, 0xffff, RZ, 0xc0, !PT ;  /* 0x0000ffff27277812 */ /* 0x000fe400078ec0ff */
[----:B------:R-:W-:Y:S01]  /*5ae0*/  LOP3.LUT R47, R47, 0xffff, RZ, 0xc0, !PT ;  /* 0x0000ffff2f2f7812 */ /* 0x000fe200078ec0ff */
[----:B------:R-:W3:Y:S01]  /*5af0*/  MUFU.EX2 R17, R25 ;  /* 0x0000001900117308 */ /* 0x000ee20000000800 */
[----:B-1----:R-:W-:Y:S01]  /*5b00*/  @!P5 FMUL R18, R18, R18 ;  /* 0x000000121212d220 */ /* 0x002fe20000400000 */
[----:B------:R-:W-:-:S02]  /*5b10*/  FSETP.GEU.AND P5, PT, R36, -126, PT ;  /* 0xc2fc00002400780b */ /* 0x000fc40003fae000 */
[----:B------:R-:W-:Y:S01]  /*5b20*/  @!P6 FMUL R29, R29, 0.5 ;  /* 0x3f0000001d1de820 */ /* 0x000fe20000400000 */
[----:B------:R-:W-:Y:S01]  /*5b30*/  LOP3.LUT R54, R54, 0xffff, RZ, 0xc0, !PT ;  /* 0x0000ffff36367812 */ /* 0x000fe200078ec0ff */
[----:B------:R-:W-:Y:S02]  /*5b40*/  IMAD.SHL.U32 R47, R47, 0x1000000, RZ ;  /* 0x010000002f2f7824 */ /* 0x000fe400078e00ff */
[----:B------:R1:W4:Y:S01]  /*5b50*/  MUFU.EX2 R19, R29 ;  /* 0x0000001d00137308 */ /* 0x0003220000000800 */
[----:B--2---:R-:W-:Y:S01]  /*5b60*/  @!P3 FMUL R16, R16, R16 ;  /* 0x000000101010b220 */ /* 0x004fe20000400000 */
[----:B------:R-:W-:Y:S01]  /*5b70*/  FSETP.GEU.AND P3, PT, R32, -126, PT ;  /* 0xc2fc00002000780b */ /* 0x000fe20003f6e000 */
[----:B------:R-:W-:-:S04]  /*5b80*/  IMAD.SHL.U32 R54, R54, 0x1000000, RZ ;  /* 0x0100000036367824 */ /* 0x000fc800078e00ff */
[----:B------:R-:W-:Y:S01]  /*5b90*/  @!P5 FMUL R36, R36, 0.5 ;  /* 0x3f0000002424d820 */ /* 0x000fe20000400000 */
[----:B---3--:R-:W-:Y:S01]  /*5ba0*/  @!P4 FMUL R17, R17, R17 ;  /* 0x000000111111c220 */ /* 0x008fe20000400000 */
[----:B------:R-:W-:Y:S02]  /*5bb0*/  FSETP.GEU.AND P4, PT, R33, -126, PT ;  /* 0xc2fc00002100780b */ /* 0x000fe40003f8e000 */
[----:B------:R2:W3:Y:S01]  /*5bc0*/  MUFU.EX2 R22, R36 ;  /* 0x0000002400167308 */ /* 0x0004e20000000800 */
[----:B-1----:R-:W-:-:S01]  /*5bd0*/  FADD R29, R72, R43 ;  /* 0x0000002b481d7221 */ /* 0x002fc20000000000 */
[----:B------:R-:W-:Y:S02]  /*5be0*/  F2FP.SATFINITE.E4M3.F32.PACK_AB_MERGE_C R72, RZ, R72, RZ ;  /* 0x00000048ff48723e */ /* 0x000fe400048070ff */
[----:B------:R-:W-:Y:S01]  /*5bf0*/  @!P3 FMUL R32, R32, 0.5 ;  /* 0x3f0000002020b820 */ /* 0x000fe20000400000 */
[----:B------:R-:W-:Y:S01]  /*5c00*/  F2FP.SATFINITE.E4M3.F32.PACK_AB_MERGE_C R43, RZ, R43, RZ ;  /* 0x0000002bff2b723e */ /* 0x000fe200048070ff */
[----:B----4-:R-:W-:Y:S01]  /*5c10*/  @!P6 FMUL R19, R19, R19 ;  /* 0x000000131313e220 */ /* 0x010fe20000400000 */
[----:B------:R-:W-:Y:S01]  /*5c20*/  FSETP.GEU.AND P6, PT, R37, -126, PT ;  /* 0xc2fc00002500780b */ /* 0x000fe20003fce000 */
[----:B------:R1:W4:Y:S01]  /*5c30*/  MUFU.EX2 R20, R32 ;  /* 0x0000002000147308 */ /* 0x0003220000000800 */
[----:B--2---:R-:W-:-:S01]  /*5c40*/  FADD R36, R42, R77 ;  /* 0x0000004d2a247221 */ /* 0x004fc20000000000 */
[----:B------:R-:W-:Y:S01]  /*5c50*/  F2FP.SATFINITE.E4M3.F32.PACK_AB_MERGE_C R42, RZ, R42, RZ ;  /* 0x0000002aff2a723e */ /* 0x000fe200048070ff */
[----:B------:R-:W-:-:S02]  /*5c60*/  IMAD.U32 R43, R43, 0x10000, RZ ;  /* 0x000100002b2b7824 */ /* 0x000fc400078e00ff */
[----:B------:R-:W-:Y:S01]  /*5c70*/  @!P4 FMUL R33, R33, 0.5 ;  /* 0x3f0000002121c820 */ /* 0x000fe20000400000 */
[----:B------:R-:W-:Y:S02]  /*5c80*/  F2FP.SATFINITE.E4M3.F32.PACK_AB_MERGE_C R77, RZ, R77, RZ ;  /* 0x0000004dff4d723e */ /* 0x000fe400048070ff */
[----:B------:R-:W-:Y:S01]  /*5c90*/  LOP3.LUT R42, R42, 0xffff, RZ, 0xc0, !PT ;  /* 0x0000ffff2a2a7812 */ /* 0x000fe200078ec0ff */
[----:B------:R2:W5:Y:S01]  /*5ca0*/  MUFU.EX2 R21, R33 ;  /* 0x0000002100157308 */ /* 0x0005620000000800 */
[----:B---3--:R-:W-:Y:S01]  /*5cb0*/  @!P5 FMUL R22, R22, R22 ;  /* 0x000000161616d220 */ /* 0x008fe20000400000 */
[----:B------:R-:W-:Y:S01]  /*5cc0*/  FSETP.GEU.AND P5, PT, R45, -126, PT ;  /* 0xc2fc00002d00780b */ /* 0x000fe20003fae000 */
[----:B-1----:R-:W-:-:S01]  /*5cd0*/  FADD R32, R38, R51 ;  /* 0x0000003326207221 */ /* 0x002fc20000000000 */
[----:B------:R-:W-:Y:S01]  /*5ce0*/  @!P6 FMUL R37, R37, 0.5 ;  /* 0x3f0000002525e820 */ /* 0x000fe20000400000 */
[----:B------:R-:W-:Y:S01]  /*5cf0*/  F2FP.SATFINITE.E4M3.F32.PACK_AB_MERGE_C R51, RZ, R51, RZ ;  /* 0x00000033ff33723e */ /* 0x000fe200048070ff */
[----:B------:R-:W-:Y:S01]  /*5d00*/  IMAD.SHL.U32 R42, R42, 0x1000000, RZ ;  /* 0x010000002a2a7824 */ /* 0x000fe200078e00ff */
[----:B------:R-:W-:Y:S01]  /*5d10*/  F2FP.SATFINITE.E4M3.F32.PACK_AB_MERGE_C R38, RZ, R38, RZ ;  /* 0x00000026ff26723e */ /* 0x000fe200048070ff */
[----:B------:R1:W3:Y:S01]  /*5d20*/  MUFU.EX2 R23, R37 ;  /* 0x0000002500177308 */ /* 0x0002e20000000800 */
[----:B----4-:R-:W-:Y:S01]  /*5d30*/  @!P3 FMUL R20, R20, R20 ;  /* 0x000000141414b220 */ /* 0x010fe20000400000 */
[----:B------:R-:W-:Y:S01]  /*5d40*/  FSETP.GEU.AND P3, PT, R40, -126, PT ;  /* 0xc2fc00002800780b */ /* 0x000fe20003f6e000 */
[----:B--2---:R-:W-:-:S01]  /*5d50*/  FADD R33, R35, R50 ;  /* 0x0000003223217221 */ /* 0x004fc20000000000 */
[----:B------:R-:W-:-:S02]  /*5d60*/  F2FP.SATFINITE.E4M3.F32.PACK_AB_MERGE_C R35, RZ, R35, RZ ;  /* 0x00000023ff23723e */ /* 0x000fc400048070ff */
[----:B------:R-:W-:Y:S01]  /*5d70*/  F2FP.SATFINITE.E4M3.F32.PACK_AB_MERGE_C R50, RZ, R50, RZ ;  /* 0x00000032ff32723e */ /* 0x000fe200048070ff */
[----:B------:R-:W-:Y:S01]  /*5d80*/  @!P5 FMUL R45, R45, 0.5 ;  /* 0x3f0000002d2dd820 */ /* 0x000fe20000400000 */
[----:B------:R-:W-:-:S01]  /*5d90*/  FADD R36, R33, R36 ;  /* 0x0000002421247221 */ /* 0x000fc20000000000 */
[----:B-----5:R-:W-:Y:S01]  /*5da0*/  @!P4 FMUL R21, R21, R21 ;  /* 0x000000151515c220 */ /* 0x020fe20000400000 */
[----:B------:R-:W-:Y:S01]  /*5db0*/  FSETP.GEU.AND P4, PT, R41, -126, PT ;  /* 0xc2fc00002900780b */ /* 0x000fe20003f8e000 */
[----:B------:R-:W2:Y:S01]  /*5dc0*/  MUFU.EX2 R26, R45 ;  /* 0x0000002d001a7308 */ /* 0x000ea20000000800 */
[----:B-1----:R-:W-:-:S01]  /*5dd0*/  FADD R37, R76, R55 ;  /* 0x000000374c257221 */ /* 0x002fc20000000000 */
[----:B------:R-:W-:Y:S02]  /*5de0*/  F2FP.SATFINITE.E4M3.F32.PACK_AB_MERGE_C R76, RZ, R76, RZ ;  /* 0x0000004cff4c723e */ /* 0x000fe400048070ff */
[----:B------:R-:W-:Y:S01]  /*5df0*/  @!P3 FMUL R40, R40, 0.5 ;  /* 0x3f0000002828b820 */ /* 0x000fe20000400000 */
[----:B------:R-:W-:Y:S01]  /*5e00*/  F2FP.SATFINITE.E4M3.F32.PACK_AB_MERGE_C R55, RZ, R55, RZ ;  /* 0x00000037ff37723e */ /* 0x000fe200048070ff */
[----:B---3--:R-:W-:Y:S01]  /*5e10*/  @!P6 FMUL R23, R23, R23 ;  /* 0x000000171717e220 */ /* 0x008fe20000400000 */
[----:B------:R-:W-:Y:S01]  /*5e20*/  FSETP.GEU.AND P6, PT, R49, -126, PT ;  /* 0xc2fc00003100780b */ /* 0x000fe20003fce000 */
[----:B------:R1:W3:Y:S01]  /*5e30*/  MUFU.EX2 R25, R40 ;  /* 0x0000002800197308 */ /* 0x0002e20000000800 */
[----:B------:R-:W-:Y:S01]  /*5e40*/  LOP3.LUT R35, R35, 0xffff, RZ, 0xc0, !PT ;  /* 0x0000ffff23237812 */ /* 0x000fe200078ec0ff */
[----:B------:R-:W-:Y:S01]  /*5e50*/  IMAD.U32 R55, R55, 0x10000, RZ ;  /* 0x0001000037377824 */ /* 0x000fe200078e00ff */
[----:B------:R-:W-:Y:S01]  /*5e60*/  LOP3.LUT R50, R50, 0xffff, RZ, 0xc0, !PT ;  /* 0x0000ffff32327812 */ /* 0x000fe200078ec0ff */
[----:B------:R-:W-:Y:S01]  /*5e70*/  @!P4 FMUL R41, R41, 0.5 ;  /* 0x3f0000002929c820 */ /* 0x000fe20000400000 */
[----:B------:R-:W-:Y:S01]  /*5e80*/  LOP3.LUT R77, R77, 0xffff, RZ, 0xc0, !PT ;  /* 0x0000ffff4d4d7812 */ /* 0x000fe200078ec0ff */
[----:B------:R-:W-:-:S02]  /*5e90*/  IMAD.SHL.U32 R35, R35, 0x1000000, RZ ;  /* 0x0100000023237824 */ /* 0x000fc400078e00ff */
[----:B------:R4:W5:Y:S01]  /*5ea0*/  MUFU.EX2 R24, R41 ;  /* 0x0000002900187308 */ /* 0x0009620000000800 */
[----:B--2---:R-:W-:Y:S01]  /*5eb0*/  @!P5 FMUL R26, R26, R26 ;  /* 0x0000001a1a1ad220 */ /* 0x004fe20000400000 */
[----:B------:R-:W-:Y:S01]  /*5ec0*/  FSETP.GEU.AND P5, PT, R53, -126, PT ;  /* 0xc2fc00003500780b */ /* 0x000fe20003fae000 */
[----:B-1----:R-:W-:-:S01]  /*5ed0*/  FADD R40, R29, R32 ;  /* 0x000000201d287221 */ /* 0x002fc20000000000 */
[----:B------:R-:W-:Y:S01]  /*5ee0*/  @!P6 FMUL R49, R49, 0.5 ;  /* 0x3f0000003131e820 */ /* 0x000fe20000400000 */
[----:B------:R-:W-:-:S01]  /*5ef0*/  FADD R32, R75, R46 ;  /* 0x0000002e4b207221 */ /* 0x000fc20000000000 */
[----:B------:R-:W-:Y:S01]  /*5f00*/  F2FP.SATFINITE.E4M3.F32.PACK_AB_MERGE_C R75, RZ, R75, RZ ;  /* 0x0000004bff4b723e */ /* 0x000fe200048070ff */
[----:B------:R-:W-:Y:S01]  /*5f10*/  IMAD.SHL.U32 R50, R50, 0x1000000, RZ ;  /* 0x0100000032327824 */ /* 0x000fe200078e00ff */
[----:B------:R-:W1:Y:S01]  /*5f20*/  MUFU.EX2 R28, R49 ;  /* 0x00000031001c7308 */ /* 0x000e620000000800 */
[----:B---3--:R-:W-:Y:S01]  /*5f30*/  @!P3 FMUL R25, R25, R25 ;  /* 0x000000191919b220 */ /* 0x008fe20000400000 */
[----:B------:R-:W-:Y:S01]  /*5f40*/  FSETP.GEU.AND P3, PT, R44, -126, PT ;  /* 0xc2fc00002c00780b */ /* 0x000fe20003f6e000 */
[----:B----4-:R-:W-:-:S01]  /*5f50*/  FADD R41, R32, R37 ;  /* 0x0000002520297221 */ /* 0x010fc20000000000 */
[----:B------:R-:W-:Y:S01]  /*5f60*/  FADD R37, R31, R34 ;  /* 0x000000221f257221 */ /* 0x000fe20000000000 */
[----:B------:R-:W-:Y:S01]  /*5f70*/  F2FP.SATFINITE.E4M3.F32.PACK_AB_MERGE_C R46, RZ, R46, RZ ;  /* 0x0000002eff2e723e */ /* 0x000fe200048070ff */
[----:B------:R-:W-:-:S02]  /*5f80*/  IMAD.U32 R75, R75, 0x10000, RZ ;  /* 0x000100004b4b7824 */ /* 0x000fc400078e00ff */
[----:B------:R-:W-:Y:S01]  /*5f90*/  @!P5 FMUL R53, R53, 0.5 ;  /* 0x3f0000003535d820 */ /* 0x000fe20000400000 */
[----:B------:R-:W-:Y:S02]  /*5fa0*/  IMAD.SHL.U32 R77, R77, 0x1000000, RZ ;  /* 0x010000004d4d7824 */ /* 0x000fe400078e00ff */
[----:B-----5:R-:W-:Y:S01]  /*5fb0*/  @!P4 FMUL R24, R24, R24 ;  /* 0x000000181818c220 */ /* 0x020fe20000400000 */
[----:B------:R-:W-:Y:S01]  /*5fc0*/  FSETP.GEU.AND P4, PT, R48, -126, PT ;  /* 0xc2fc00003000780b */ /* 0x000fe20003f8e000 */
[----:B------:R-:W2:Y:S01]  /*5fd0*/  MUFU.EX2 R30, R53 ;  /* 0x00000035001e7308 */ /* 0x000ea20000000800 */
[----:B------:R-:W-:-:S01]  /*5fe0*/  FADD R40, R40, R41 ;  /* 0x0000002928287221 */ /* 0x000fc20000000000 */
[----:B------:R-:W-:Y:S01]  /*5ff0*/  FADD R14, R17, R24 ;  /* 0x00000018110e7221 */ /* 0x000fe20000000000 */
[----:B------:R-:W-:Y:S01]  /*6000*/  F2FP.SATFINITE.E4M3.F32.PACK_AB_MERGE_C R17, RZ, R17, RZ ;  /* 0x00000011ff11723e */ /* 0x000fe200048070ff */
[----:B------:R-:W-:Y:S01]  /*6010*/  @!P3 FMUL R44, R44, 0.5 ;  /* 0x3f0000002c2cb820 */ /* 0x000fe20000400000 */
[----:B------:R-:W-:Y:S01]  /*6020*/  F2FP.SATFINITE.E4M3.F32.PACK_AB_MERGE_C R24, RZ, R24, RZ ;  /* 0x00000018ff18723e */ /* 0x000fe200048070ff */
[----:B-1----:R-:W-:Y:S01]  /*6030*/  @!P6 FMUL R28, R28, R28 ;  /* 0x0000001c1c1ce220 */ /* 0x002fe20000400000 */
[----:B------:R-:W-:Y:S01]  /*6040*/  FSETP.GEU.AND P6, PT, R52, -126, PT ;  /* 0xc2fc00003400780b */ /* 0x000fe20003fce000 */
[----:B------:R-:W1:Y:S01]  /*6050*/  MUFU.EX2 R15, R44 ;  /* 0x0000002c000f7308 */ /* 0x000e620000000800 */
[----:B------:R-:W-:Y:S01]  /*6060*/  LOP3.LUT R17, R17, 0xffff, RZ, 0xc0, !PT ;  /* 0x0000ffff11117812 */ /* 0x000fe200078ec0ff */
[----:B------:R-:W-:Y:S01]  /*6070*/  FADD R29, R21, R28 ;  /* 0x0000001c151d7221 */ /* 0x000fe20000000000 */
[----:B------:R-:W-:Y:S01]  /*6080*/  F2FP.SATFINITE.E4M3.F32.PACK_AB_MERGE_C R28, RZ, R28, RZ ;  /* 0x0000001cff1c723e */ /* 0x000fe200048070ff */
[----:B------:R-:W-:Y:S01]  /*6090*/  @!P4 FMUL R48, R48, 0.5 ;  /* 0x3f0000003030c820 */ /* 0x000fe20000400000 */
[----:B------:R-:W-:Y:S01]  /*60a0*/  F2FP.SATFINITE.E4M3.F32.PACK_AB_MERGE_C R21, RZ, R21, RZ ;  /* 0x00000015ff15723e */ /* 0x000fe200048070ff */
[----:B------:R-:W-:Y:S01]  /*60b0*/  FADD R33, R14, R29 ;  /* 0x0000001d0e217221 */ /* 0x000fe20000000000 */
[----:B------:R-:W-:-:S01]  /*60c0*/  FADD R29, R19, R26 ;  /* 0x0000001a131d7221 */ /* 0x000fc20000000000 */
[----:B------:R-:W3:Y:S01]  /*60d0*/  MUFU.EX2 R27, R48 ;  /* 0x00000030001b7308 */ /* 0x000ee20000000800 */
[----:B--2---:R-:W-:Y:S01]  /*60e0*/  @!P5 FMUL R30, R30, R30 ;  /* 0x0000001e1e1ed220 */ /* 0x004fe20000400000 */
[----:B------:R-:W-:Y:S01]  /*60f0*/  FADD R14, R16, R25 ;  /* 0x00000019100e7221 */ /* 0x000fe20000000000 */
[----:B------:R-:W-:Y:S01]  /*6100*/  F2FP.SATFINITE.E4M3.F32.PACK_AB_MERGE_C R16, RZ, R16, RZ ;  /* 0x00000010ff10723e */ /* 0x000fe200048070ff */
[----:B------:R-:W-:Y:S01]  /*6110*/  @!P6 FMUL R52, R52, 0.5 ;  /* 0x3f0000003434e820 */ /* 0x000fe20000400000 */
[----:B------:R-:W-:-:S01]  /*6120*/  FADD R32, R23, R30 ;  /* 0x0000001e17207221 */ /* 0x000fc20000000000 */
[----:B------:R-:W-:Y:S01]  /*6130*/  F2FP.SATFINITE.E4M3.F32.PACK_AB_MERGE_C R30, RZ, R30, RZ ;  /* 0x0000001eff1e723e */ /* 0x000fe200048070ff */
[----:B------:R-:W-:-:S01]  /*6140*/  FADD R37, R37, R36 ;  /* 0x0000002425257221 */ /* 0x000fc20000000000 */
[----:B------:R-:W2:Y:S01]  /*6150*/  MUFU.EX2 R13, R52 ;  /* 0x00000034000d7308 */ /* 0x000ea20000000800 */
[----:B-1----:R-:W-:Y:S01]  /*6160*/  @!P3 FMUL R15, R15, R15 ;  /* 0x0000000f0f0fb220 */ /* 0x002fe20000400000 */
[----:B------:R-:W-:Y:S01]  /*6170*/  FADD R34, R29, R32 ;  /* 0x000000201d227221 */ /* 0x000fe20000000000 */
[----:B------:R-:W-:Y:S01]  /*6180*/  FSETP.GEU.AND P3, PT, R73, -126, PT ;  /* 0xc2fc00004900780b */ /* 0x000fe20003f6e000 */
[----:B------:R-:W-:Y:S01]  /*6190*/  FADD R40, R40, R37 ;  /* 0x0000002528287221 */ /* 0x000fe20000000000 */
[----:B------:R-:W-:-:S01]  /*61a0*/  FADD R29, R18, R15 ;  /* 0x0000000f121d7221 */ /* 0x000fc20000000000 */
[----:B------:R-:W-:Y:S01]  /*61b0*/  F2FP.SATFINITE.E4M3.F32.PACK_AB_MERGE_C R18, RZ, R18, RZ ;  /* 0x00000012ff12723e */ /* 0x000fe200048070ff */
[----:B------:R-:W-:-:S01]  /*61c0*/  FADD R33, R33, R34 ;  /* 0x0000002221217221 */ /* 0x000fc20000000000 */
[----:B------:R-:W-:Y:S01]  /*61d0*/  F2FP.SATFINITE.E4M3.F32.PACK_AB_MERGE_C R19, RZ, R19, RZ ;  /* 0x00000013ff13723e */ /* 0x000fe200048070ff */
[----:B---3--:R-:W-:Y:S01]  /*61e0*/  @!P4 FMUL R27, R27, R27 ;  /* 0x0000001b1b1bc220 */ /* 0x008fe20000400000 */
[----:B------:R-:W-:-:S02]  /*61f0*/  FSETP.GEU.AND P4, PT, R4, -126, PT ;  /* 0xc2fc00000400780b */ /* 0x000fc40003f8e000 */
[----:B------:R-:W-:Y:S01]  /*6200*/  F2FP.SATFINITE.E4M3.F32.PACK_AB_MERGE_C R15, RZ, R15, RZ ;  /* 0x0000000fff0f723e */ /* 0x000fe200048070ff */
[----:B------:R-:W-:Y:S01]  /*6210*/  FADD R31, R20, R27 ;  /* 0x0000001b141f7221 */ /* 0x000fe20000000000 */
[----:B------:R-:W-:Y:S02]  /*6220*/  F2FP.SATFINITE.E4M3.F32.PACK_AB_MERGE_C R26, RZ, R26, RZ ;  /* 0x0000001aff1a723e */ /* 0x000fe400048070ff */
[----:B------:R-:W-:Y:S01]  /*6230*/  F2FP.SATFINITE.E4M3.F32.PACK_AB_MERGE_C R27, RZ, R27, RZ ;  /* 0x0000001bff1b723e */ /* 0x000fe200048070ff */
[----:B--2---:R-:W-:Y:S01]  /*6240*/  @!P6 FMUL R13, R13, R13 ;  /* 0x0000000d0d0de220 */ /* 0x004fe20000400000 */
[----:B------:R-:W-:Y:S01]  /*6250*/  FADD R14, R14, R31 ;  /* 0x0000001f0e0e7221 */ /* 0x000fe20000000000 */
[----:B------:R-:W-:Y:S01]  /*6260*/  F2FP.SATFINITE.E4M3.F32.PACK_AB_MERGE_C R20, RZ, R20, RZ ;  /* 0x00000014ff14723e */ /* 0x000fe200048070ff */
[----:B------:R-:W-:Y:S01]  /*6270*/  @!P3 FMUL R73, R73, 0.5 ;  /* 0x3f0000004949b820 */ /* 0x000fe20000400000 */
[----:B------:R-:W-:-:S01]  /*6280*/  FADD R32, R22, R13 ;  /* 0x0000000d16207221 */ /* 0x000fc20000000000 */
[----:B------:R-:W-:Y:S01]  /*6290*/  F2FP.SATFINITE.E4M3.F32.PACK_AB_MERGE_C R13, RZ, R13, RZ ;  /* 0x0000000dff0d723e */ /* 0x000fe200048070ff */
[----:B------:R-:W-:Y:S01]  /*62a0*/  @!P4 FMUL R4, R4, 0.5 ;  /* 0x3f0000000404c820 */ /* 0x000fe20000400000 */
[----:B------:R-:W-:Y:S01]  /*62b0*/  F2FP.SATFINITE.E4M3.F32.PACK_AB_MERGE_C R22, RZ, R22, RZ ;  /* 0x00000016ff16723e */ /* 0x000fe200048070ff */
[----:B------:R-:W-:-:S01]  /*62c0*/  FADD R29, R29, R32 ;  /* 0x000000201d1d7221 */ /* 0x000fc20000000000 */
[----:B------:R-:W-:Y:S01]  /*62d0*/  F2FP.SATFINITE.E4M3.F32.PACK_AB_MERGE_C R23, RZ, R23, RZ ;  /* 0x00000017ff17723e */ /* 0x000fe200048070ff */
[----:B------:R-:W1:Y:S01]  /*62e0*/  MUFU.EX2 R73, R73 ;  /* 0x0000004900497308 */ /* 0x000e620000000800 */
[----:B------:R-:W-:Y:S01]  /*62f0*/  LOP3.LUT R13, R13, 0xff, RZ, 0xc0, !PT ;  /* 0x000000ff0d0d7812 */ /* 0x000fe200078ec0ff */
[----:B------:R-:W-:Y:S01]  /*6300*/  FADD R14, R14, R29 ;  /* 0x0000001d0e0e7221 */ /* 0x000fe20000000000 */
[----:B------:R-:W-:-:S02]  /*6310*/  LOP3.LUT R30, R30, 0xffff, RZ, 0xc0, !PT ;  /* 0x0000ffff1e1e7812 */ /* 0x000fc400078ec0ff */
[----:B------:R-:W-:Y:S01]  /*6320*/  LOP3.LUT R16, R16, 0xff, RZ, 0xc0, !PT ;  /* 0x000000ff10107812 */ /* 0x000fe200078ec0ff */
[----:B------:R-:W-:-:S01]  /*6330*/  FADD R33, R14, R33 ;  /* 0x000000210e217221 */ /* 0x000fc20000000000 */
[----:B------:R-:W-:Y:S01]  /*6340*/  F2FP.SATFINITE.E4M3.F32.PACK_AB_MERGE_C R25, RZ, R25, RZ ;  /* 0x00000019ff19723e */ /* 0x000fe200048070ff */
[----:B------:R-:W-:Y:S01]  /*6350*/  IMAD.U32 R14, R51, 0x10000, RZ ;  /* 0x00010000330e7824 */ /* 0x000fe200078e00ff */
[----:B------:R-:W-:Y:S01]  /*6360*/  LOP3.LUT R18, R18, 0xff, RZ, 0xc0, !PT ;  /* 0x000000ff12127812 */ /* 0x000fe200078ec0ff */
[----:B------:R-:W2:Y:S01]  /*6370*/  MUFU.EX2 R4, R4 ;  /* 0x0000000400047308 */ /* 0x000ea20000000800 */
[----:B------:R-:W-:Y:S02]  /*6380*/  LOP3.LUT R19, R19, 0xffff, RZ, 0xc0, !PT ;  /* 0x0000ffff13137812 */ /* 0x000fe400078ec0ff */
[----:B------:R-:W-:Y:S02]  /*6390*/  LOP3.LUT R15, R15, 0xff, RZ, 0xc0, !PT ;  /* 0x000000ff0f0f7812 */ /* 0x000fe400078ec0ff */
[----:B------:R-:W-:-:S02]  /*63a0*/  LOP3.LUT R26, R26, 0xffff, RZ, 0xc0, !PT ;  /* 0x0000ffff1a1a7812 */ /* 0x000fc400078ec0ff */
[----:B------:R-:W-:Y:S01]  /*63b0*/  LOP3.LUT R27, R27, 0xff, RZ, 0xc0, !PT ;  /* 0x000000ff1b1b7812 */ /* 0x000fe200078ec0ff */
[----:B-1----:R-:W-:Y:S01]  /*63c0*/  @!P3 FMUL R73, R73, R73 ;  /* 0x000000494949b220 */ /* 0x002fe20000400000 */
[----:B------:R-:W-:Y:S02]  /*63d0*/  LOP3.LUT R28, R28, 0xffff, RZ, 0xc0, !PT ;  /* 0x0000ffff1c1c7812 */ /* 0x000fe400078ec0ff */
[----:B------:R-:W-:Y:S01]  /*63e0*/  LOP3.LUT R20, R20, 0xff, RZ, 0xc0, !PT ;  /* 0x000000ff14147812 */ /* 0x000fe200078ec0ff */
[----:B------:R-:W-:Y:S01]  /*63f0*/  FFMA R10, R73, R10, R40 ;  /* 0x0000000a490a7223 */ /* 0x000fe20000000028 */
[----:B------:R-:W-:Y:S01]  /*6400*/  LOP3.LUT R21, R21, 0xffff, RZ, 0xc0, !PT ;  /* 0x0000ffff15157812 */ /* 0x000fe200078ec0ff */
[-C--:B------:R-:W-:Y:S01]  /*6410*/  FMUL R58, R58, R73.reuse ;  /* 0x000000493a3a7220 */ /* 0x080fe20000400000 */
[----:B------:R-:W-:Y:S01]  /*6420*/  LOP3.LUT R22, R22, 0xff, RZ, 0xc0, !PT ;  /* 0x000000ff16167812 */ /* 0x000fe200078ec0ff */
[----:B------:R-:W-:Y:S01]  /*6430*/  FMUL R59, R59, R73 ;  /* 0x000000493b3b7220 */ /* 0x000fe20000400000 */
[----:B------:R-:W-:Y:S01]  /*6440*/  LOP3.LUT R23, R23, 0xffff, RZ, 0xc0, !PT ;  /* 0x0000ffff17177812 */ /* 0x000fe200078ec0ff */
[----:B--2---:R-:W-:Y:S01]  /*6450*/  @!P4 FMUL R4, R4, R4 ;  /* 0x000000040404c220 */ /* 0x004fe20000400000 */
[----:B------:R-:W-:Y:S01]  /*6460*/  PRMT R30, R30, 0x7604, R13 ;  /* 0x000076041e1e7816 */ /* 0x000fe2000000000d */
[----:B------:R-:W-:Y:S01]  /*6470*/  IMAD.U32 R13, R72, 0x10000, RZ ;  /* 0x00010000480d7824 */ /* 0x000fe200078e00ff */
[----:B------:R-:W-:Y:S01]  /*6480*/  PRMT R16, R17, 0x7604, R16 ;  /* 0x0000760411107816 */ /* 0x000fe20000000010 */
[----:B------:R-:W-:Y:S01]  /*6490*/  IMAD.U32 R17, R76, 0x10000, RZ ;  /* 0x000100004c117824 */ /* 0x000fe200078e00ff */
[----:B------:R-:W-:Y:S01]  /*64a0*/  LOP3.LUT R25, R25, 0xff, RZ, 0xc0, !PT ;  /* 0x000000ff19197812 */ /* 0x000fe200078ec0ff */
[----:B------:R-:W-:Y:S01]  /*64b0*/  FFMA R9, R4, R9, R33 ;  /* 0x0000000904097223 */ /* 0x000fe20000000021 */
[----:B------:R-:W-:Y:S01]  /*64c0*/  LOP3.LUT R24, R24, 0xffff, RZ, 0xc0, !PT ;  /* 0x0000ffff18187812 */ /* 0x000fe200078ec0ff */
[-C--:B------:R-:W-:Y:S01]  /*64d0*/  FMUL R62, R62, R73.reuse ;  /* 0x000000493e3e7220 */ /* 0x080fe20000400000 */
[----:B------:R-:W-:Y:S01]  /*64e0*/  PRMT R18, R19, 0x7604, R18 ;  /* 0x0000760413127816 */ /* 0x000fe20000000012 */
[----:B------:R-:W-:Y:S01]  /*64f0*/  IMAD.U32 R19, R46, 0x10000, RZ ;  /* 0x000100002e137824 */ /* 0x000fe200078e00ff */
[----:B------:R-:W-:Y:S01]  /*6500*/  PRMT R26, R26, 0x7604, R15 ;  /* 0x000076041a1a7816 */ /* 0x000fe2000000000f */
[----:B------:R-:W-:Y:S01]  /*6510*/  IMAD.U32 R15, R38, 0x10000, RZ ;  /* 0x00010000260f7824 */ /* 0x000fe200078e00ff */
[----:B------:R-:W-:Y:S01]  /*6520*/  PRMT R27, R28, 0x7604, R27 ;  /* 0x000076041c1b7816 */ /* 0x000fe2000000001b */
[-C--:B------:R-:W-:Y:S01]  /*6530*/  FMUL R63, R63, R73.reuse ;  /* 0x000000493f3f7220 */ /* 0x080fe20000400000 */
[----:B------:R-:W-:Y:S01]  /*6540*/  PRMT R20, R21, 0x7604, R20 ;  /* 0x0000760415147816 */ /* 0x000fe20000000014 */
[-C--:B------:R-:W-:Y:S01]  /*6550*/  FMUL R66, R66, R73.reuse ;  /* 0x0000004942427220 */ /* 0x080fe20000400000 */
[----:B------:R-:W-:Y:S01]  /*6560*/  PRMT R22, R23, 0x7604, R22 ;  /* 0x0000760417167816 */ /* 0x000fe20000000016 */
[-C--:B------:R-:W-:Y:S01]  /*6570*/  FMUL R67, R67, R73.reuse ;  /* 0x0000004943437220 */ /* 0x080fe20000400000 */
[----:B------:R-:W-:Y:S01]  /*6580*/  PRMT R24, R24, 0x7604, R25 ;  /* 0x0000760418187816 */ /* 0x000fe20000000019 */
[-C--:B------:R-:W-:Y:S01]  /*6590*/  FMUL R70, R70, R73.reuse ;  /* 0x0000004946467220 */ /* 0x080fe20000400000 */
[----:B------:R-:W-:Y:S01]  /*65a0*/  LOP3.LUT R13, R16, 0xff0000, R13, 0xf8, !PT ;  /* 0x00ff0000100d7812 */ /* 0x000fe200078ef80d */
[----:B------:R-:W-:Y:S01]  /*65b0*/  FMUL R71, R71, R73 ;  /* 0x0000004947477220 */ /* 0x000fe20000400000 */
[----:B------:R-:W-:Y:S01]  /*65c0*/  LOP3.LUT R18, R18, 0xff0000, R75, 0xf8, !PT ;  /* 0x00ff000012127812 */ /* 0x000fe200078ef84b */
[-C--:B------:R-:W-:Y:S01]  /*65d0*/  FMUL R56, R56, R4.reuse ;  /* 0x0000000438387220 */ /* 0x080fe20000400000 */
[----:B------:R-:W-:Y:S01]  /*65e0*/  LOP3.LUT R27, R27, 0xff0000, R14, 0xf8, !PT ;  /* 0x00ff00001b1b7812 */ /* 0x000fe200078ef80e */
[----:B------:R-:W-:Y:S01]  /*65f0*/  IMAD.SHL.U32 R14, R39, 0x1000000, RZ ;  /* 0x01000000270e7824 */ /* 0x000fe200078e00ff */
[----:B------:R-:W-:Y:S01]  /*6600*/  LOP3.LUT R15, R20, 0xff0000, R15, 0xf8, !PT ;  /* 0x00ff0000140f7812 */ /* 0x000fe200078ef80f */
[-C--:B------:R-:W-:Y:S01]  /*6610*/  FMUL R57, R57, R4.reuse ;  /* 0x0000000439397220 */ /* 0x080fe20000400000 */
[----:B------:R-:W-:Y:S01]  /*6620*/  LOP3.LUT R17, R22, 0xff0000, R17, 0xf8, !PT ;  /* 0x00ff000016117812 */ /* 0x000fe200078ef811 */
[-C--:B------:R-:W-:Y:S01]  /*6630*/  FMUL R60, R60, R4.reuse ;  /* 0x000000043c3c7220 */ /* 0x080fe20000400000 */
[----:B------:R-:W-:Y:S01]  /*6640*/  LOP3.LUT R24, R24, 0xff0000, R43, 0xf8, !PT ;  /* 0x00ff000018187812 */ /* 0x000fe200078ef82b */
[-C--:B------:R-:W-:Y:S01]  /*6650*/  FMUL R61, R61, R4.reuse ;  /* 0x000000043d3d7220 */ /* 0x080fe20000400000 */
[----:B------:R-:W-:Y:S01]  /*6660*/  LOP3.LUT R19, R26, 0xff0000, R19, 0xf8, !PT ;  /* 0x00ff00001a137812 */ /* 0x000fe200078ef813 */
[-C--:B------:R-:W-:Y:S01]  /*6670*/  FMUL R64, R64, R4.reuse ;  /* 0x0000000440407220 */ /* 0x080fe20000400000 */
[----:B------:R-:W-:Y:S01]  /*6680*/  LOP3.LUT R30, R30, 0xff0000, R55, 0xf8, !PT ;  /* 0x00ff00001e1e7812 */ /* 0x000fe200078ef837 */
[----:B------:R-:W-:Y:S01]  /*6690*/  FMUL R65, R65, R4 ;  /* 0x0000000441417220 */ /* 0x000fe20000400000 */
[----:B------:R-:W-:Y:S01]  /*66a0*/  LOP3.LUT R13, R13, R74, RZ, 0xfc, !PT ;  /* 0x0000004a0d0d7212 */ /* 0x000fe200078efcff */
[-C--:B------:R-:W-:Y:S01]  /*66b0*/  FMUL R68, R68, R4.reuse ;  /* 0x0000000444447220 */ /* 0x080fe20000400000 */
[----:B------:R-:W-:Y:S01]  /*66c0*/  LOP3.LUT R18, R18, R35, RZ, 0xfc, !PT ;  /* 0x0000002312127212 */ /* 0x000fe200078efcff */
[----:B------:R-:W-:Y:S01]  /*66d0*/  FMUL R69, R69, R4 ;  /* 0x0000000445457220 */ /* 0x000fe20000400000 */
[----:B------:R-:W-:-:S02]  /*66e0*/  LOP3.LUT R14, R15, R14, RZ, 0xfc, !PT ;  /* 0x0000000e0f0e7212 */ /* 0x000fc400078efcff */
[----:B------:R-:W-:Y:S02]  /*66f0*/  LOP3.LUT R17, R17, R42, RZ, 0xfc, !PT ;  /* 0x0000002a11117212 */ /* 0x000fe400078efcff */
[----:B------:R-:W-:Y:S02]  /*6700*/  LOP3.LUT R24, R24, R47, RZ, 0xfc, !PT ;  /* 0x0000002f18187212 */ /* 0x000fe400078efcff */
[----:B------:R-:W-:Y:S02]  /*6710*/  LOP3.LUT R19, R19, R50, RZ, 0xfc, !PT ;  /* 0x0000003213137212 */ /* 0x000fe400078efcff */
[----:B------:R-:W-:Y:S02]  /*6720*/  LOP3.LUT R27, R27, R54, RZ, 0xfc, !PT ;  /* 0x000000361b1b7212 */ /* 0x000fe400078efcff */
[----:B------:R-:W-:Y:S02]  /*6730*/  LOP3.LUT R30, R30, R77, RZ, 0xfc, !PT ;  /* 0x0000004d1e1e7212 */ /* 0x000fe400078efcff */
[----:B------:R-:W-:-:S02]  /*6740*/  SEL R16, R18, R13, P1 ;  /* 0x0000000d12107207 */ /* 0x000fc40000800000 */
[----:B------:R-:W-:Y:S02]  /*6750*/  SEL R13, R13, R18, P1 ;  /* 0x000000120d0d7207 */ /* 0x000fe40000800000 */
[----:B------:R-:W-:Y:S02]  /*6760*/  SEL R18, R17, R14, P1 ;  /* 0x0000000e11127207 */ /* 0x000fe40000800000 */
[----:B------:R-:W-:Y:S01]  /*6770*/  SEL R17, R14, R17, P1 ;  /* 0x000000110e117207 */ /* 0x000fe20000800000 */
[----:B------:R1:W2:Y:S01]  /*6780*/  SHFL.IDX PT, R16, R16, R11, 0x1c1f ;  /* 0x001c1f0b10107589 */ /* 0x0002a200000e0000 */
[----:B------:R-:W-:Y:S02]  /*6790*/  SEL R14, R19, R24, P1 ;  /* 0x00000018130e7207 */ /* 0x000fe40000800000 */
[----:B------:R-:W-:Y:S01]  /*67a0*/  SEL R20, R30, R27, P1 ;  /* 0x0000001b1e147207 */ /* 0x000fe20000800000 */
[----:B------:R1:W3:Y:S01]  /*67b0*/  SHFL.IDX PT, R13, R13, R12, 0x1c1f ;  /* 0x001c1f0c0d0d7589 */ /* 0x0002e200000e0000 */
[----:B------:R-:W-:-:S02]  /*67c0*/  SEL R19, R24, R19, P1 ;  /* 0x0000001318137207 */ /* 0x000fc40000800000 */
[----:B------:R-:W-:Y:S01]  /*67d0*/  SEL R27, R27, R30, P1 ;  /* 0x0000001e1b1b7207 */ /* 0x000fe20000800000 */
[----:B------:R1:W4:Y:S01]  /*67e0*/  SHFL.IDX PT, R18, R18, R11, 0x1c1f ;  /* 0x001c1f0b12127589 */ /* 0x00032200000e0000 */
[----:B------:R-:W-:-:S03]  /*67f0*/  SHF.L.U32 R15, R0, 0x1f, RZ ;  /* 0x0000001f000f7819 */ /* 0x000fc600000006ff */
[----:B------:R1:W1:Y:S01]  /*6800*/  SHFL.IDX PT, R17, R17, R12, 0x1c1f ;  /* 0x001c1f0c11117589 */ /* 0x00026200000e0000 */
[----:B------:R1:W1:Y:S03]  /*6810*/  SYNCS.PHASECHK.TRANS64.TRYWAIT P3, [UR6+0x3800], R15 ;  /* 0x0038000fff0075a7 */ /* 0x0002660008060146 */
[----:B------:R1:W1:Y:S04]  /*6820*/  SHFL.IDX PT, R14, R14, R11, 0x1c1f ;  /* 0x001c1f0b0e0e7589 */ /* 0x00026800000e0000 */
[----:B------:R1:W1:Y:S04]  /*6830*/  SHFL.IDX PT, R19, R19, R12, 0x1c1f ;  /* 0x001c1f0c13137589 */ /* 0x00026800000e0000 */
[----:B------:R1:W1:Y:S04]  /*6840*/  SHFL.IDX PT, R20, R20, R11, 0x1c1f ;  /* 0x001c1f0b14147589 */ /* 0x00026800000e0000 */
[----:B------:R1:W1:Y:S01]  /*6850*/  SHFL.IDX PT, R27, R27, R12, 0x1c1f ;  /* 0x001c1f0c1b1b7589 */ /* 0x00026200000e0000 */
[----:B--23--:R-:W-:Y:S05]  /*6860*/  @!P0 BRA `(.L_x_39) ;  /* 0x0000000000048947 */ /* 0x00cfea0003800000 */
[----:B------:R-:W-:Y:S01]  /*6870*/  BPT.TRAP 0x1 ;  /* 0x000000040000795c */ /* 0x000fe20000300000 */
.L_x_39:
[----:B-1----:R-:W-:Y:S05]  /*6880*/  @P3 BRA `(.L_x_40) ;  /* 0x0000000000083947 */ /* 0x002fea0003800000 */
[----:B------:R-:W1:Y:S02]  /*6890*/  SYNCS.PHASECHK.TRANS64.TRYWAIT P3, [UR6+0x3800], R15 ;  /* 0x0038000fff0075a7 */ /* 0x000e640008060146 */
[----:B-1----:R-:W-:Y:S05]  /*68a0*/  @!P3 BRA `(.L_x_41) ;  /* 0x000000240094b947 */ /* 0x002fea0003800000 */
.L_x_40:
[CCC-:B------:R-:W-:Y:S01]  /*68b0*/  PRMT R36, R16.reuse, R7.reuse, R13.reuse ;  /* 0x0000000710247216 */ /* 0x1c0fe2000000000d */
[----:B------:R-:W-:Y:S01]  /*68c0*/  ULEA UR6, UR10, UR8, 0x7 ;  /* 0x000000080a067291 */ /* 0x000fe2000f8e383f */
[-C--:B------:R-:W-:Y:S01]  /*68d0*/  PRMT R37, R16, R8.reuse, R13 ;  /* 0x0000000810257216 */ /* 0x080fe2000000000d */
[----:B------:R-:W-:Y:S01]  /*68e0*/  UMOV UR7, 0x80000020 ;  /* 0x8000002000077882 */ /* 0x000fe20000000000 */
[CCC-:B----4-:R-:W-:Y:S02]  /*68f0*/  PRMT R38, R18.reuse, R7.reuse, R17.reuse ;  /* 0x0000000712267216 */ /* 0x1d0fe40000000011 */
[-C--:B------:R-:W-:Y:S02]  /*6900*/  PRMT R39, R18, R8.reuse, R17 ;  /* 0x0000000812277216 */ /* 0x080fe40000000011 */
[C-C-:B------:R-:W-:Y:S02]  /*6910*/  PRMT R40, R14.reuse, R7, R19.reuse ;  /* 0x000000070e287216 */ /* 0x140fe40000000013 */
[----:B------:R-:W-:Y:S01]  /*6920*/  WARPGROUP.ARRIVE ;  /* 0x00000000000079c5 */ /* 0x000fe20000000000 */
[----:B------:R-:W-:-:S02]  /*6930*/  PRMT R41, R14, R8, R19 ;  /* 0x000000080e297216 */ /* 0x000fc40000000013 */
[C-C-:B------:R-:W-:Y:S02]  /*6940*/  PRMT R42, R20.reuse, R7, R27.reuse ;  /* 0x00000007142a7216 */ /* 0x140fe4000000001b */
[----:B------:R-:W-:Y:S01]  /*6950*/  PRMT R43, R20, R8, R27 ;  /* 0x00000008142b7216 */ /* 0x000fe2000000001b */
        /* <DEDUP_REMOVED lines=9> */
.L_x_42:
[----:B------:R-:W-:-:S04]  /*69f0*/  ULEA UR6, UR9, UR37, 0x3 ;  /* 0x0000002509067291 */ /* 0x000fc8000f8e183f */
[----:B------:R-:W-:-:S04]  /*6a00*/  UIADD3 UR6, UR6, 0x3828, URZ ;  /* 0x0000382806067890 */ /* 0x000fc8000fffe03f */
[----:B------:R-:W-:-:S09]  /*6a10*/  UPRMT UR6, URZ, 0x654, UR6 ;  /* 0x000006543f067896 */ /* 0x000fd20008000006 */
[----:B------:R-:W-:Y:S01]  /*6a20*/  SYNCS.ARRIVE.TRANS64.RED.A1T0 RZ, [UR6], RZ ;  /* 0x000000ffffff79a7 */ /* 0x000fe20008100406 */
[----:B------:R-:W-:Y:S05]  /*6a30*/  @P2 BRA `(.L_x_43) ;  /* 0x0000000000042947 */ /* 0x000fea0003800000 */
[----:B------:R-:W-:Y:S01]  /*6a40*/  BPT.TRAP 0x1 ;  /* 0x000000040000795c */ /* 0x000fe20000300000 */
.L_x_43:
[----:B------:R-:W-:-:S04]  /*6a50*/  UIADD3 UR9, UR9, 0x1, URZ ;  /* 0x0000000109097890 */ /* 0x000fc8000fffe03f */
[----:B------:R-:W-:-:S04]  /*6a60*/  UISETP.NE.AND UP0, UPT, UR9, 0x5, UPT ;  /* 0x000000050900788c */ /* 0x000fc8000bf05270 */
[----:B------:R-:W-:Y:S01]  /*6a70*/  USEL UR9, UR9, URZ, UP0 ;  /* 0x0000003f09097287 */ /* 0x000fe20008000000 */
[----:B------:R-:W-:Y:S11]  /*6a80*/  @!P0 BRA `(.L_x_44) ;  /* 0x0000000000048947 */ /* 0x000ff60003800000 */
[----:B------:R-:W-:Y:S01]  /*6a90*/  BPT.TRAP 0x1 ;  /* 0x000000040000795c */ /* 0x000fe20000300000 */
.L_x_44:
[----:B------:R-:W-:-:S04]  /*6aa0*/  ULEA UR6, UR9, UR37, 0x3 ;  /* 0x0000002509067291 */ /* 0x000fc8000f8e183f */
[----:B------:R-:W-:-:S04]  /*6ab0*/  UIADD3 UR6, UR6, 0x3828, URZ ;  /* 0x0000382806067890 */ /* 0x000fc8000fffe03f */
[----:B------:R-:W-:-:S09]  /*6ac0*/  UPRMT UR6, URZ, 0x654, UR6 ;  /* 0x000006543f067896 */ /* 0x000fd20008000006 */
[----:B------:R-:W-:Y:S01]  /*6ad0*/  SYNCS.ARRIVE.TRANS64.RED.A1T0 RZ, [UR6], RZ ;  /* 0x000000ffffff79a7 */ /* 0x000fe20008100406 */
[----:B------:R-:W-:Y:S05]  /*6ae0*/  @P2 BRA `(.L_x_45) ;  /* 0x0000000000042947 */ /* 0x000fea0003800000 */
[----:B------:R-:W-:Y:S01]  /*6af0*/  BPT.TRAP 0x1 ;  /* 0x000000040000795c */ /* 0x000fe20000300000 */
.L_x_45:
        /* <DEDUP_REMOVED lines=12> */
[----:B-1----:R-:W-:Y:S01]  /*6bc0*/  LOP3.LUT R4, R0, UR6, RZ, 0x3c, !PT ;  /* 0x0000000600047c12 */ /* 0x002fe2000f8e3cff */
[----:B------:R-:W-:Y:S09]  /*6bd0*/  @P3 BRA `(.L_x_46) ;  /* 0xffffffdc00bc3947 */ /* 0x000ff2000383ffff */
.L_x_35:
[----:B------:R-:W2:Y:S01]  /*6be0*/  SHFL.BFLY PT, R0, R9, 0x1, 0x1f ;  /* 0x0c201f0009007f89 */ /* 0x000ea200000e0000 */
[----:B------:R-:W-:Y:S01]  /*6bf0*/  BSSY B0, `(.L_x_47) ;  /* 0x0000024000007945 */ /* 0x000fe20003800000 */
[----:B------:R-:W-:Y:S02]  /*6c00*/  IMAD.MOV.U32 R11, RZ, RZ, 0x7f800000 ;  /* 0x7f800000ff0b7424 */ /* 0x000fe400078e00ff */
[----:B------:R-:W3:Y:S01]  /*6c10*/  SHFL.BFLY PT, R3, R10, 0x1, 0x1f ;  /* 0x0c201f000a037f89 */ /* 0x000ee200000e0000 */
[----:B------:R-:W-:Y:S02]  /*6c20*/  IMAD.MOV.U32 R8, RZ, RZ, 0x3f800000 ;  /* 0x3f800000ff087424 */ /* 0x000fe400078e00ff */
[----:B------:R-:W-:Y:S02]  /*6c30*/  IMAD.MOV.U32 R2, RZ, RZ, 0x3f800000 ;  /* 0x3f800000ff027424 */ /* 0x000fe400078e00ff */
[----:B--2---:R-:W-:Y:S01]  /*6c40*/  FADD R0, R0, R9 ;  /* 0x0000000900007221 */ /* 0x004fe20000000000 */
[----:B------:R-:W-:-:S02]  /*6c50*/  IMAD.MOV.U32 R9, RZ, RZ, 0x7f800000 ;  /* 0x7f800000ff097424 */ /* 0x000fc400078e00ff */
[----:B---3--:R-:W-:Y:S02]  /*6c60*/  FADD R16, R3, R10 ;  /* 0x0000000a03107221 */ /* 0x008fe40000000000 */
[----:B------:R-:W2:Y:S04]  /*6c70*/  SHFL.BFLY PT, R7, R0, 0x2, 0x1f ;  /* 0x0c401f0000077f89 */ /* 0x000ea800000e0000 */
[----:B------:R-:W3:Y:S01]  /*6c80*/  SHFL.BFLY PT, R17, R16, 0x2, 0x1f ;  /* 0x0c401f0010117f89 */ /* 0x000ee200000e0000 */
[C---:B--2---:R-:W-:Y:S01]  /*6c90*/  FSETP.NE.AND P0, PT, R0.reuse, -R7, PT ;  /* 0x800000070000720b */ /* 0x044fe20003f05000 */
[----:B------:R-:W-:Y:S01]  /*6ca0*/  FADD R4, R0, R7 ;  /* 0x0000000700047221 */ /* 0x000fe20000000000 */
[----:B---3--:R-:W-:-:S11]  /*6cb0*/  FADD R7, R16, R17 ;  /* 0x0000001110077221 */ /* 0x008fd60000000000 */
[----:B------:R-:W-:Y:S05]  /*6cc0*/  @!P0 BRA `(.L_x_48) ;  /* 0x0000000000588947 */ /* 0x000fea0003800000 */
[----:B------:R-:W-:Y:S01]  /*6cd0*/  VIADD R0, R4, 0x1800000 ;  /* 0x0180000004007836 */ /* 0x000fe20000000000 */
[----:B------:R-:W-:Y:S04]  /*6ce0*/  BSSY B1, `(.L_x_49) ;  /* 0x000000d000017945 */ /* 0x000fe80003800000 */
[----:B------:R-:W-:-:S04]  /*6cf0*/  LOP3.LUT R0, R0, 0x7f800000, RZ, 0xc0, !PT ;  /* 0x7f80000000007812 */ /* 0x000fc800078ec0ff */
[----:B------:R-:W-:-:S13]  /*6d00*/  ISETP.GT.U32.AND P0, PT, R0, 0x1ffffff, PT ;  /* 0x01ffffff0000780c */ /* 0x000fda0003f04070 */
[----:B------:R-:W-:Y:S05]  /*6d10*/  @P0 BRA `(.L_x_50) ;  /* 0x0000000000140947 */ /* 0x000fea0003800000 */
[----:B------:R-:W-:Y:S01]  /*6d20*/  IMAD.MOV.U32 R2, RZ, RZ, R4 ;  /* 0x000000ffff027224 */ /* 0x000fe200078e0004 */
[----:B------:R-:W-:-:S07]  /*6d30*/  MOV R15, 0x6d50 ;  /* 0x00006d50000f7802 */ /* 0x000fce0000000f00 */
[----:B-1----:R-:W-:Y:S05]  /*6d40*/  CALL.REL.NOINC `($__internal_0_$__cuda_sm20_rcp_rn_f32_slowpath) ;  /* 0x0000002400147944 */ /* 0x002fea0003c00000 */
[----:B------:R-:W-:Y:S01]  /*6d50*/  IMAD.MOV.U32 R2, RZ, RZ, R0 ;  /* 0x000000ffff027224 */ /* 0x000fe200078e0000 */
[----:B------:R-:W-:Y:S06]  /*6d60*/  BRA `(.L_x_51) ;  /* 0x0000000000107947 */ /* 0x000fec0003800000 */
.L_x_50:
[----:B------:R-:W2:Y:S02]  /*6d70*/  MUFU.RCP R3, R4 ;  /* 0x0000000400037308 */ /* 0x000ea40000001000 */
[----:B--2---:R-:W-:-:S04]  /*6d80*/  FFMA R0, R4, R3, -1 ;  /* 0xbf80000004007423 */ /* 0x004fc80000000003 */
[----:B------:R-:W-:-:S04]  /*6d90*/  FADD.FTZ R0, -R0, -RZ ;  /* 0x800000ff00007221 */ /* 0x000fc80000010100 */
[----:B------:R-:W-:-:S07]  /*6da0*/  FFMA R2, R3, R0, R3 ;  /* 0x0000000003027223 */ /* 0x000fce0000000003 */
.L_x_51:
[----:B------:R-:W-:Y:S05]  /*6db0*/  BSYNC B1 ;  /* 0x0000000000017941 */ /* 0x000fea0003800000 */
.L_x_49:
[----:B------:R-:W-:Y:S01]  /*6dc0*/  FSETP.GEU.AND P0, PT, |R4|, 1.175494350822287508e-38, PT ;  /* 0x008000000400780b */ /* 0x000fe20003f0e200 */
[----:B------:R-:W-:-:S12]  /*6dd0*/  ULDC UR4, c[0x0][0x600] ;  /* 0x0001800000047ab9 */ /* 0x000fd80000000800 */
[----:B------:R-:W-:-:S04]  /*6de0*/  @!P0 FMUL R4, R4, 16777216 ;  /* 0x4b80000004048820 */ /* 0x000fc80000400000 */
[----:B------:R-:W2:Y:S02]  /*6df0*/  MUFU.LG2 R0, R4 ;  /* 0x0000000400007308 */ /* 0x000ea40000000c00 */
[----:B--2---:R-:W-:-:S04]  /*6e00*/  @!P0 FADD R0, R0, -24 ;  /* 0xc1c0000000008421 */ /* 0x004fc80000000000 */
[----:B------:R-:W-:-:S04]  /*6e10*/  FMUL R0, R0, 0.69314718246459960938 ;  /* 0x3f31721800007820 */ /* 0x000fc80000400000 */
[----:B------:R-:W-:-:S07]  /*6e20*/  FFMA R9, R5, UR4, R0 ;  /* 0x0000000405097c23 */ /* 0x000fce0008000000 */
.L_x_48:
[----:B------:R-:W-:Y:S05]  /*6e30*/  BSYNC B0 ;  /* 0x0000000000007941 */ /* 0x000fea0003800000 */
.L_x_47:
[----:B------:R-:W-:Y:S01]  /*6e40*/  FSETP.NE.AND P0, PT, R16, -R17, PT ;  /* 0x800000111000720b */ /* 0x000fe20003f05000 */
[----:B------:R-:W-:Y:S01]  /*6e50*/  ULDC UR4, c[0x0][0x608] ;  /* 0x0001820000047ab9 */ /* 0x000fe20000000800 */
[----:B------:R-:W-:Y:S01]  /*6e60*/  BSSY B0, `(.L_x_52) ;  /* 0x0000021000007945 */ /* 0x000fe20003800000 */
[----:B------:R-:W-:-:S04]  /*6e70*/  FMUL R2, R2, UR4 ;  /* 0x0000000402027c20 */ /* 0x000fc80008400000 */
[-C--:B------:R-:W-:Y:S01]  /*6e80*/  FMUL R23, R56, R2.reuse ;  /* 0x0000000238177220 */ /* 0x080fe20000400000 */
[-C--:B------:R-:W-:Y:S01]  /*6e90*/  FMUL R57, R57, R2.reuse ;  /* 0x0000000239397220 */ /* 0x080fe20000400000 */
[-C--:B------:R-:W-:Y:S01]  /*6ea0*/  FMUL R25, R60, R2.reuse ;  /* 0x000000023c197220 */ /* 0x080fe20000400000 */
[-C--:B------:R-:W-:Y:S01]  /*6eb0*/  FMUL R61, R61, R2.reuse ;  /* 0x000000023d3d7220 */ /* 0x080fe20000400000 */
[-C--:B------:R-:W-:Y:S01]  /*6ec0*/  FMUL R27, R64, R2.reuse ;  /* 0x00000002401b7220 */ /* 0x080fe20000400000 */
[-C--:B------:R-:W-:Y:S01]  /*6ed0*/  FMUL R65, R65, R2.reuse ;  /* 0x0000000241417220 */ /* 0x080fe20000400000 */
[-C--:B------:R-:W-:Y:S01]  /*6ee0*/  FMUL R29, R68, R2.reuse ;  /* 0x00000002441d7220 */ /* 0x080fe20000400000 */
[----:B------:R-:W-:Y:S01]  /*6ef0*/  FMUL R69, R69, R2 ;  /* 0x0000000245457220 */ /* 0x000fe20000400000 */
[----:B------:R-:W-:Y:S06]  /*6f00*/  @!P0 BRA `(.L_x_53) ;  /* 0x0000000000588947 */ /* 0x000fec0003800000 */
        /* <DEDUP_REMOVED lines=10> */
.L_x_55:
[----:B------:R-:W2:Y:S02]  /*6fb0*/  MUFU.RCP R8, R7 ;  /* 0x0000000700087308 */ /* 0x000ea40000001000 */
[----:B--2---:R-:W-:-:S04]  /*6fc0*/  FFMA R0, R7, R8, -1 ;  /* 0xbf80000007007423 */ /* 0x004fc80000000008 */
[----:B------:R-:W-:-:S04]  /*6fd0*/  FADD.FTZ R3, -R0, -RZ ;  /* 0x800000ff00037221 */ /* 0x000fc80000010100 */
[----:B------:R-:W-:-:S07]  /*6fe0*/  FFMA R8, R8, R3, R8 ;  /* 0x0000000308087223 */ /* 0x000fce0000000008 */
.L_x_56:
[----:B------:R-:W-:Y:S05]  /*6ff0*/  BSYNC B1 ;  /* 0x0000000000017941 */ /* 0x000fea0003800000 */
.L_x_54:
[----:B------:R-:W-:Y:S01]  /*7000*/  FSETP.GEU.AND P0, PT, |R7|, 1.175494350822287508e-38, PT ;  /* 0x008000000700780b */ /* 0x000fe20003f0e200 */
[----:B------:R-:W-:-:S12]  /*7010*/  ULDC UR4, c[0x0][0x600] ;  /* 0x0001800000047ab9 */ /* 0x000fd80000000800 */
[----:B------:R-:W-:-:S04]  /*7020*/  @!P0 FMUL R7, R7, 16777216 ;  /* 0x4b80000007078820 */ /* 0x000fc80000400000 */
[----:B------:R-:W2:Y:S02]  /*7030*/  MUFU.LG2 R0, R7 ;  /* 0x0000000700007308 */ /* 0x000ea40000000c00 */
[----:B--2---:R-:W-:-:S04]  /*7040*/  @!P0 FADD R0, R0, -24 ;  /* 0xc1c0000000008421 */ /* 0x004fc80000000000 */
[----:B------:R-:W-:-:S04]  /*7050*/  FMUL R11, R0, 0.69314718246459960938 ;  /* 0x3f317218000b7820 */ /* 0x000fc80000400000 */
[----:B------:R-:W-:-:S07]  /*7060*/  FFMA R11, R6, UR4, R11 ;  /* 0x00000004060b7c23 */ /* 0x000fce000800000b */
.L_x_53:
[----:B------:R-:W-:Y:S05]  /*7070*/  BSYNC B0 ;  /* 0x0000000000007941 */ /* 0x000fea0003800000 */
.L_x_52:
[----:B------:R-:W-:Y:S01]  /*7080*/  UISETP.NE.AND UP0, UPT, UR36, 0x1, UPT ;  /* 0x000000012400788c */ /* 0x000fe2000bf05270 */
[----:B------:R-:W2:Y:S01]  /*7090*/  S2R R17, SR_TID.X ;  /* 0x0000000000117919 */ /* 0x000ea20000002100 */
[----:B------:R-:W-:Y:S02]  /*70a0*/  ULDC.64 UR8, c[0x0][0x208] ;  /* 0x0000820000087ab9 */ /* 0x000fe40000000a00 */
[----:B------:R-:W-:-:S06]  /*70b0*/  USEL UR4, URZ, 0x1, UP0 ;  /* 0x000000013f047887 */ /* 0x000fcc0008000000 */
[----:B------:R-:W-:Y:S01]  /*70c0*/  IMAD.U32 R0, RZ, RZ, UR4 ;  /* 0x00000004ff007e24 */ /* 0x000fe2000f8e00ff */
[----:B------:R-:W-:Y:S02]  /*70d0*/  ULDC UR4, c[0x0][0x608] ;  /* 0x0001820000047ab9 */ /* 0x000fe40000000800 */
[----:B------:R-:W-:Y:S02]  /*70e0*/  FMUL R8, R8, UR4 ;  /* 0x0000000408087c20 */ /* 0x000fe40008400000 */
[----:B------:R-:W-:-:S04]  /*70f0*/  SHF.L.U32 R0, R0, 0x1f, RZ ;  /* 0x0000001f00007819 */ /* 0x000fc800000006ff */
[----:B------:R-:W3:Y:S01]  /*7100*/  SYNCS.PHASECHK.TRANS64.TRYWAIT P0, [UR11+0x8], R0 ;  /* 0x00000800ff0075a7 */ /* 0x000ee2000800014b */
[C---:B--2---:R-:W-:Y:S02]  /*7110*/  LOP3.LUT P1, RZ, R17.reuse, 0x3, RZ, 0xc0, !PT ;  /* 0x0000000311ff7812 */ /* 0x044fe4000782c0ff */
[----:B------:R-:W-:Y:S01]  /*7120*/  LOP3.LUT R16, R17, 0x7f, RZ, 0xc0, !PT ;  /* 0x0000007f11107812 */ /* 0x000fe200078ec0ff */
[----:B---3--:R-:W-:Y:S10]  /*7130*/  @!P0 BRA `(.L_x_57) ;  /* 0x0000001c00888947 */ /* 0x008ff40003800000 */
.L_x_105:
[----:B------:R-:W-:Y:S01]  /*7140*/  USHF.L.U32 UR42, UR42, 0x6, URZ ;  /* 0x000000062a2a7899 */ /* 0x000fe2000800063f */
[----:B------:R-:W-:Y:S01]  /*7150*/  BSSY B0, `(.L_x_58) ;  /* 0x0000018000007945 */ /* 0x000fe20003800000 */
[----:B------:R-:W-:Y:S02]  /*7160*/  SHF.R.U32.HI R17, RZ, 0x2, R17 ;  /* 0x00000002ff117819 */ /* 0x000fe40000011611 */
[----:B------:R-:W-:Y:S01]  /*7170*/  SHF.R.U32.HI R18, RZ, 0x5, R16 ;  /* 0x00000005ff127819 */ /* 0x000fe20000011610 */
[----:B------:R-:W-:Y:S07]  /*7180*/  @P1 BRA `(.L_x_59) ;  /* 0x0000000000501947 */ /* 0x000fee0003800000 */
[----:B------:R-:W3:Y:S01]  /*7190*/  S2UR UR4, SR_CTAID.Y ;  /* 0x00000000000479c3 */ /* 0x000ee20000002600 */
[----:B--2---:R-:W-:Y:S01]  /*71a0*/  IMAD.SHL.U32 R3, R18, 0x10, RZ ;  /* 0x0000001012037824 */ /* 0x004fe200078e00ff */
[----:B------:R-:W-:Y:S01]  /*71b0*/  LOP3.LUT R0, R17, 0x7, RZ, 0xc0, !PT ;  /* 0x0000000711007812 */ /* 0x000fe200078ec0ff */
[----:B------:R-:W-:-:S03]  /*71c0*/  ULDC.64 UR6, c[0x0][0x688] ;  /* 0x0001a20000067ab9 */ /* 0x000fc60000000a00 */
[----:B------:R-:W-:Y:S02]  /*71d0*/  LOP3.LUT R0, R3, 0xfffffff0, R0, 0xe2, !PT ;  /* 0xfffffff003007812 */ /* 0x000fe400078ee200 */
[----:B------:R-:W2:Y:S03]  /*71e0*/  S2UR UR5, SR_CTAID.Z ;  /* 0x00000000000579c3 */ /* 0x000ea60000002700 */
[----:B------:R-:W-:-:S04]  /*71f0*/  VIADD R3, R0, UR42 ;  /* 0x0000002a00037c36 */ /* 0x000fc80008000000 */
[----:B------:R-:W-:Y:S01]  /*7200*/  VIADD R2, R3, 0x8 ;  /* 0x0000000803027836 */ /* 0x000fe20000000000 */
[----:B---3--:R-:W-:-:S04]  /*7210*/  UIMAD UR4, UR4, UR6, UR42 ;  /* 0x00000006040472a4 */ /* 0x008fc8000f8e022a */
[----:B--2---:R-:W-:-:S03]  /*7220*/  UIMAD UR4, UR5, UR7, UR4 ;  /* 0x00000007050472a4 */ /* 0x004fc6000f8e0204 */
[----:B------:R-:W-:Y:S02]  /*7230*/  ULDC UR5, c[0x0][0x288] ;  /* 0x0000a20000057ab9 */ /* 0x000fe40000000800 */
[----:B------:R-:W-:Y:S02]  /*7240*/  ISETP.GE.U32.AND P0, PT, R3, UR5, PT ;  /* 0x0000000503007c0c */ /* 0x000fe4000bf06070 */
[----:B------:R-:W-:Y:S02]  /*7250*/  IADD3 R0, P2, R0, UR4, RZ ;  /* 0x0000000400007c10 */ /* 0x000fe4000ff5e0ff */
[----:B------:R-:W-:Y:S01]  /*7260*/  ISETP.GE.U32.AND P1, PT, R2, UR5, PT ;  /* 0x0000000502007c0c */ /* 0x000fe2000bf26070 */
[----:B------:R-:W-:Y:S02]  /*7270*/  ULDC.64 UR4, c[0x0][0x680] ;  /* 0x0001a00000047ab9 */ /* 0x000fe40000000a00 */
[----:B------:R-:W-:Y:S01]  /*7280*/  IMAD.X R3, RZ, RZ, RZ, P2 ;  /* 0x000000ffff037224 */ /* 0x000fe200010e06ff */
[----:B------:R-:W-:-:S04]  /*7290*/  LEA R2, P2, R0, UR4, 0x2 ;  /* 0x0000000400027c11 */ /* 0x000fc8000f8410ff */
[----:B------:R-:W-:-:S05]  /*72a0*/  LEA.HI.X R3, R0, UR5, R3, 0x2, P2 ;  /* 0x0000000500037c11 */ /* 0x000fca00090f1403 */
[----:B------:R3:W-:Y:S04]  /*72b0*/  @!P0 STG.E desc[UR8][R2.64], R9 ;  /* 0x0000000902008986 */ /* 0x0007e8000c101908 */
[----:B------:R3:W-:Y:S02]  /*72c0*/  @!P1 STG.E desc[UR8][R2.64+0x20], R11 ;  /* 0x0000200b02009986 */ /* 0x0007e4000c101908 */
.L_x_59:
[----:B------:R-:W-:Y:S05]  /*72d0*/  BSYNC B0 ;  /* 0x0000000000007941 */ /* 0x000fea0003800000 */
.L_x_58:
[----:B------:R-:W-:Y:S01]  /*72e0*/  ULDC.64 UR4, c[0x0][0x730] ;  /* 0x0001cc0000047ab9 */ /* 0x000fe20000000a00 */
[-C--:B------:R-:W-:Y:S01]  /*72f0*/  FMUL R31, R58, R8.reuse ;  /* 0x000000083a1f7220 */ /* 0x080fe20000400000 */
[----:B------:R-:W-:Y:S01]  /*7300*/  ISETP.NE.U32.AND P0, PT, RZ, UR4, PT ;  /* 0x00000004ff007c0c */ /* 0x000fe2000bf05070 */
[-C--:B------:R-:W-:Y:S01]  /*7310*/  FMUL R59, R59, R8.reuse ;  /* 0x000000083b3b7220 */ /* 0x080fe20000400000 */
[-C--:B------:R-:W-:Y:S01]  /*7320*/  FMUL R33, R62, R8.reuse ;  /* 0x000000083e217220 */ /* 0x080fe20000400000 */
[-C--:B------:R-:W-:Y:S01]  /*7330*/  FMUL R63, R63, R8.reuse ;  /* 0x000000083f3f7220 */ /* 0x080fe20000400000 */
[----:B------:R-:W-:Y:S01]  /*7340*/  ISETP.NE.AND.EX P0, PT, RZ, UR5, PT, P0 ;  /* 0x00000005ff007c0c */ /* 0x000fe2000bf05300 */
[-C--:B------:R-:W-:Y:S01]  /*7350*/  FMUL R35, R66, R8.reuse ;  /* 0x0000000842237220 */ /* 0x080fe20000400000 */
[-C--:B------:R-:W-:Y:S01]  /*7360*/  FMUL R67, R67, R8.reuse ;  /* 0x0000000843437220 */ /* 0x080fe20000400000 */
[-C--:B------:R-:W-:Y:S01]  /*7370*/  FMUL R37, R70, R8.reuse ;  /* 0x0000000846257220 */ /* 0x080fe20000400000 */
[----:B------:R-:W-:-:S09]  /*7380*/  FMUL R71, R71, R8 ;  /* 0x0000000847477220 */ /* 0x000fd20000400000 */
[----:B------:R-:W-:Y:S05]  /*7390*/  @P0 BRA `(.L_x_60) ;  /* 0x0000000000200947 */ /* 0x000fea0003800000 */
[----:B------:R-:W-:Y:S02]  /*73a0*/  ULDC.64 UR4, c[0x0][0x728] ;  /* 0x0001ca0000047ab9 */ /* 0x000fe40000000a00 */
[----:B------:R-:W-:-:S04]  /*73b0*/  ISETP.NE.U32.AND P0, PT, RZ, UR4, PT ;  /* 0x00000004ff007c0c */ /* 0x000fc8000bf05070 */
[----:B------:R-:W-:-:S13]  /*73c0*/  ISETP.NE.AND.EX P0, PT, RZ, UR5, PT, P0 ;  /* 0x00000005ff007c0c */ /* 0x000fda000bf05300 */
[----:B------:R-:W-:Y:S05]  /*73d0*/  @!P0 BRA `(.L_x_61) ;  /* 0x00000000000c8947 */ /* 0x000fea0003800000 */
[----:B--23--:R-:W2:Y:S02]  /*73e0*/  LDC.64 R2, c[0x0][0x728] ;  /* 0x0001ca00ff027b82 */ /* 0x00cea40000000a00 */
[----:B--2---:R2:W5:Y:S01]  /*73f0*/  LDG.E R2, desc[UR8][R2.64] ;  /* 0x0000000802027981 */ /* 0x004562000c1e1900 */
[----:B------:R-:W-:Y:S05]  /*7400*/  BRA `(.L_x_60) ;  /* 0x0000000000047947 */ /* 0x000fea0003800000 */
.L_x_61:
[----:B---3--:R-:W4:Y:S02]  /*7410*/  LDC R2, c[0x0][0x720] ;  /* 0x0001c800ff027b82 */ /* 0x008f240000000800 */
.L_x_60:
[----:B--2---:R-:W-:Y:S01]  /*7420*/  MOV R0, RZ ;  /* 0x000000ff00007202 */ /* 0x004fe20000000f00 */
[----:B----45:R-:W-:-:S03]  /*7430*/  IMAD.MOV.U32 R22, RZ, RZ, R2 ;  /* 0x000000ffff167224 */ /* 0x030fc600078e0002 */
[----:B------:R-:W-:-:S13]  /*7440*/  LOP3.LUT P0, RZ, R0, 0x9f, RZ, 0xc0, !PT ;  /* 0x0000009f00ff7812 */ /* 0x000fda000780c0ff */
[----:B------:R-:W-:Y:S05]  /*7450*/  @!P0 BRA `(.L_x_62) ;  /* 0x0000000000408947 */ /* 0x000fea0003800000 */
[----:B------:R-:W-:Y:S01]  /*7460*/  MOV R0, 0x0 ;  /* 0x0000000000007802 */ /* 0x000fe20000000f00 */
[----:B------:R-:W-:Y:S01]  /*7470*/  ULDC.64 UR4, c[0x4][0x68] ;  /* 0x01001a0000047ab9 */ /* 0x000fe20000000a00 */
[----:B------:R-:W-:Y:S01]  /*7480*/  ULDC.64 UR6, c[0x4][0x8] ;  /* 0x0100020000067ab9 */ /* 0x000fe20000000a00 */
[----:B------:R-:W-:Y:S01]  /*7490*/  IMAD.U32 R4, RZ, RZ, UR4 ;  /* 0x00000004ff047e24 */ /* 0x000fe2000f8e00ff */
[----:B---3--:R2:W3:Y:S01]  /*74a0*/  LDC.64 R2, c[0x4][R0] ;  /* 0x0100000000027b82 */ /* 0x0084e20000000a00 */
[----:B------:R-:W-:Y:S01]  /*74b0*/  IMAD.U32 R5, RZ, RZ, UR5 ;  /* 0x00000005ff057e24 */ /* 0x000fe2000f8e00ff */
[----:B------:R-:W-:Y:S01]  /*74c0*/  ULDC.64 UR4, c[0x4][0x70] ;  /* 0x01001c0000047ab9 */ /* 0x000fe20000000a00 */
[----:B------:R-:W-:Y:S02]  /*74d0*/  IMAD.U32 R10, RZ, RZ, UR6 ;  /* 0x00000006ff0a7e24 */ /* 0x000fe4000f8e00ff */
[----:B------:R-:W-:Y:S02]  /*74e0*/  IMAD.U32 R6, RZ, RZ, UR4 ;  /* 0x00000004ff067e24 */ /* 0x000fe4000f8e00ff */
[----:B------:R-:W-:-:S02]  /*74f0*/  IMAD.U32 R7, RZ, RZ, UR5 ;  /* 0x00000005ff077e24 */ /* 0x000fc4000f8e00ff */
[----:B------:R-:W-:Y:S02]  /*7500*/  IMAD.U32 R11, RZ, RZ, UR7 ;  /* 0x00000007ff0b7e24 */ /* 0x000fe4000f8e00ff */
[----:B------:R-:W-:Y:S02]  /*7510*/  IMAD.MOV.U32 R8, RZ, RZ, 0x70 ;  /* 0x00000070ff087424 */ /* 0x000fe400078e00ff */
[----:B------:R-:W-:Y:S02]  /*7520*/  IMAD.MOV.U32 R12, RZ, RZ, 0x1 ;  /* 0x00000001ff0c7424 */ /* 0x000fe400078e00ff */
[----:B--2---:R-:W-:-:S07]  /*7530*/  IMAD.MOV.U32 R13, RZ, RZ, RZ ;  /* 0x000000ffff0d7224 */ /* 0x004fce00078e00ff */
[----:B-1----:R-:W-:-:S07]  /*7540*/  LEPC R20, `(.L_x_62) ;  /* 0x000000001014794e */ /* 0x002fce0000000000 */
[----:B---3--:R-:W-:Y:S05]  /*7550*/  CALL.ABS.NOINC R2 ;  /* 0x0000000002007343 */ /* 0x008fea0003c00000 */
.L_x_62:
[----:B------:R-:W-:Y:S02]  /*7560*/  IMAD.U32 R19, RZ, RZ, UR37 ;  /* 0x00000025ff137e24 */ /* 0x000fe4000f8e00ff */
[----:B------:R-:W-:-:S04]  /*7570*/  IMAD.U32 R0, RZ, RZ, UR36 ;  /* 0x00000024ff007e24 */ /* 0x000fc8000f8e00ff */
[----:B------:R-:W-:-:S04]  /*7580*/  IMAD R19, R0, 0x900, R19 ;  /* 0x0000090000137824 */ /* 0x000fc800078e0213 */
[----:B------:R-:W-:-:S05]  /*7590*/  VIADD R0, R19, 0xfffff700 ;  /* 0xfffff70013007836 */ /* 0x000fca0000000000 */
        /* <DEDUP_REMOVED lines=18> */
.L_x_63:
[----:B------:R-:W2:Y:S01]  /*76c0*/  S2R R5, SR_TID.X ;  /* 0x0000000000057919 */ /* 0x000ea20000002100 */
[----:B------:R-:W-:Y:S01]  /*76d0*/  ULDC.64 UR4, c[0x0][0x730] ;  /* 0x0001cc0000047ab9 */ /* 0x000fe20000000a00 */
[----:B------:R-:W-:Y:S01]  /*76e0*/  IMAD.SHL.U32 R17, R17, 0x20, RZ ;  /* 0x0000002011117824 */ /* 0x000fe200078e00ff */
[----:B------:R-:W-:Y:S01]  /*76f0*/  ISETP.NE.U32.AND P0, PT, RZ, UR4, PT ;  /* 0x00000004ff007c0c */ /* 0x000fe2000bf05070 */
[----:B------:R-:W-:-:S03]  /*7700*/  VIADD R16, R16, 0x1f ;  /* 0x0000001f10107836 */ /* 0x000fc60000000000 */
[----:B------:R-:W-:Y:S02]  /*7710*/  ISETP.NE.AND.EX P0, PT, RZ, UR5, PT, P0 ;  /* 0x00000005ff007c0c */ /* 0x000fe4000bf05300 */
[----:B------:R-:W-:-:S11]  /*7720*/  ISETP.GT.U32.AND P1, PT, R16, 0x3e, PT ;  /* 0x0000003e1000780c */ /* 0x000fd60003f24070 */
[----:B------:R-:W4:Y:S01]  /*7730*/  @P0 LDC R22, c[0x0][0x720] ;  /* 0x0001c800ff160b82 */ /* 0x000f220000000800 */
[C---:B--2---:R-:W-:Y:S02]  /*7740*/  IMAD.SHL.U32 R0, R5.reuse, 0x2, RZ ;  /* 0x0000000205007824 */ /* 0x044fe400078e00ff */
[----:B---3--:R-:W-:-:S03]  /*7750*/  IMAD.SHL.U32 R2, R5, 0x8, RZ ;  /* 0x0000000805027824 */ /* 0x008fc600078e00ff */
[----:B------:R-:W-:Y:S02]  /*7760*/  LOP3.LUT R3, R0, 0x6, RZ, 0xc0, !PT ;  /* 0x0000000600037812 */ /* 0x000fe400078ec0ff */
[----:B------:R-:W-:Y:S02]  /*7770*/  LOP3.LUT R2, R2, 0x80, RZ, 0xc0, !PT ;  /* 0x0000008002027812 */ /* 0x000fe400078ec0ff */
[----:B------:R-:W-:Y:S01]  /*7780*/  SHF.R.U32.HI R0, RZ, 0x4, R5 ;  /* 0x00000004ff007819 */ /* 0x000fe20000011605 */
[----:B------:R-:W-:Y:S01]  /*7790*/  IMAD R3, R18, 0x200, R3 ;  /* 0x0000020012037824 */ /* 0x000fe200078e0203 */
[----:B------:R-:W-:Y:S01]  /*77a0*/  LOP3.LUT R4, R2, 0x10, R5, 0xf8, !PT ;  /* 0x0000001002047812 */ /* 0x000fe200078ef805 */
[-C--:B----4-:R-:W-:Y:S01]  /*77b0*/  FMUL R5, R59, R22.reuse ;  /* 0x000000163b057220 */ /* 0x090fe20000400000 */
[----:B------:R-:W-:Y:S01]  /*77c0*/  LOP3.LUT R0, R0, 0x1, RZ, 0xc0, !PT ;  /* 0x0000000100007812 */ /* 0x000fe200078ec0ff */
[-C--:B------:R-:W-:Y:S01]  /*77d0*/  FMUL R7, R61, R22.reuse ;  /* 0x000000163d077220 */ /* 0x080fe20000400000 */
[----:B------:R-:W-:Y:S01]  /*77e0*/  LOP3.LUT R2, R17, 0x60, RZ, 0xc0, !PT ;  /* 0x0000006011027812 */ /* 0x000fe200078ec0ff */
[-C--:B------:R-:W-:Y:S01]  /*77f0*/  FMUL R6, R33, R22.reuse ;  /* 0x0000001621067220 */ /* 0x080fe20000400000 */
[----:B------:R-:W-:Y:S01]  /*7800*/  ISETP.NE.U32.AND P0, PT, R0, 0x1, PT ;  /* 0x000000010000780c */ /* 0x000fe20003f05070 */
[-C--:B------:R-:W-:Y:S01]  /*7810*/  FMUL R0, R23, R22.reuse ;  /* 0x0000001617007220 */ /* 0x080fe20000400000 */
[----:B------:R-:W-:Y:S01]  /*7820*/  IADD3 R2, R4, R3, R2 ;  /* 0x0000000304027210 */ /* 0x000fe20007ffe002 */
[-C--:B------:R-:W-:Y:S01]  /*7830*/  FMUL R3, R57, R22.reuse ;  /* 0x0000001639037220 */ /* 0x080fe20000400000 */
[-C--:B------:R-:W-:Y:S01]  /*7840*/  FMUL R4, R25, R22.reuse ;  /* 0x0000001619047220 */ /* 0x080fe20000400000 */
[-C--:B------:R-:W-:Y:S01]  /*7850*/  FMUL R9, R63, R22.reuse ;  /* 0x000000163f097220 */ /* 0x080fe20000400000 */
[----:B------:R-:W-:Y:S01]  /*7860*/  FMUL R8, R27, R22 ;  /* 0x000000161b087220 */ /* 0x000fe20000400000 */
[----:B------:R-:W-:-:S02]  /*7870*/  IMAD.IADD R20, R19, 0x1, R2 ;  /* 0x0000000113147824 */ /* 0x000fc400078e0202 */
[-C--:B------:R-:W-:Y:S01]  /*7880*/  FMUL R11, R65, R22.reuse ;  /* 0x00000016410b7220 */ /* 0x080fe20000400000 */
[-C--:B------:R-:W-:Y:S01]  /*7890*/  FMUL R10, R35, R22.reuse ;  /* 0x00000016230a7220 */ /* 0x080fe20000400000 */
[-C--:B------:R-:W-:Y:S01]  /*78a0*/  FMUL R13, R67, R22.reuse ;  /* 0x00000016430d7220 */ /* 0x080fe20000400000 */
[C---:B------:R-:W-:Y:S02]  /*78b0*/  VIADD R2, R20.reuse, 0xfffff700 ;  /* 0xfffff70014027836 */ /* 0x040fe40000000000 */
[-C--:B------:R-:W-:Y:S01]  /*78c0*/  FMUL R12, R29, R22.reuse ;  /* 0x000000161d0c7220 */ /* 0x080fe20000400000 */
[----:B------:R-:W-:Y:S02]  /*78d0*/  VIADD R18, R20, 0xfffff6f0 ;  /* 0xfffff6f014127836 */ /* 0x000fe40000000000 */
[-C--:B------:R-:W-:Y:S01]  /*78e0*/  FMUL R15, R69, R22.reuse ;  /* 0x00000016450f7220 */ /* 0x080fe20000400000 */
[----:B------:R-:W-:Y:S02]  /*78f0*/  @P0 VIADD R18, R2, 0x10 ;  /* 0x0000001002120836 */ /* 0x000fe40000000000 */
[-C--:B------:R-:W-:Y:S01]  /*7900*/  FMUL R2, R31, R22.reuse ;  /* 0x000000161f027220 */ /* 0x080fe20000400000 */
[-C--:B-1----:R-:W-:Y:S01]  /*7910*/  FMUL R14, R37, R22.reuse ;  /* 0x00000016250e7220 */ /* 0x082fe20000400000 */
[----:B------:R-:W-:Y:S01]  /*7920*/  FMUL R17, R71, R22 ;  /* 0x0000001647117220 */ /* 0x000fe20000400000 */
[----:B------:R-:W-:-:S02]  /*7930*/  F2FP.SATFINITE.E4M3.F32.PACK_AB_MERGE_C R3, R3, R0, RZ ;  /* 0x000000000303723e */ /* 0x000fc400048070ff */
[----:B------:R-:W-:Y:S02]  /*7940*/  F2FP.SATFINITE.E4M3.F32.PACK_AB_MERGE_C R5, R5, R2, RZ ;  /* 0x000000020505723e */ /* 0x000fe400048070ff */
[----:B------:R-:W-:Y:S02]  /*7950*/  F2FP.SATFINITE.E4M3.F32.PACK_AB_MERGE_C R7, R7, R4, RZ ;  /* 0x000000040707723e */ /* 0x000fe400048070ff */
[----:B------:R-:W-:Y:S02]  /*7960*/  F2FP.SATFINITE.E4M3.F32.PACK_AB_MERGE_C R9, R9, R6, RZ ;  /* 0x000000060909723e */ /* 0x000fe400048070ff */
[----:B------:R-:W-:Y:S02]  /*7970*/  F2FP.SATFINITE.E4M3.F32.PACK_AB_MERGE_C R11, R11, R8, RZ ;  /* 0x000000080b0b723e */ /* 0x000fe400048070ff */
[----:B------:R-:W-:Y:S02]  /*7980*/  F2FP.SATFINITE.E4M3.F32.PACK_AB_MERGE_C R13, R13, R10, RZ ;  /* 0x0000000a0d0d723e */ /* 0x000fe400048070ff */
[----:B------:R-:W-:-:S02]  /*7990*/  F2FP.SATFINITE.E4M3.F32.PACK_AB_MERGE_C R15, R15, R12, RZ ;  /* 0x0000000c0f0f723e */ /* 0x000fc400048070ff */
[----:B------:R-:W-:Y:S01]  /*79a0*/  F2FP.SATFINITE.E4M3.F32.PACK_AB_MERGE_C R17, R17, R14, RZ ;  /* 0x0000000e1111723e */ /* 0x000fe200048070ff */
[----:B------:R-:W-:Y:S06]  /*79b0*/  @P1 BRA `(.L_x_64) ;  /* 0x0000000000041947 */ /* 0x000fec0003800000 */
[----:B------:R-:W-:-:S04]  /*79c0*/  DEPBAR.LE SB0, 0x0 ;  /* 0x000080000000791a */ /* 0x000fc80000000000 */
.L_x_64:
[----:B------:R-:W-:Y:S05]  /*79d0*/  WARPSYNC.ALL ;  /* 0x0000000000007948 */ /* 0x000fea0003800000 */
[----:B------:R-:W-:Y:S06]  /*79e0*/  BAR.SYNC.DEFER_BLOCKING 0x1, 0x80 ;  /* 0x0042000000007b1d */ /* 0x000fec0000010000 */
[----:B------:R-:W-:Y:S01]  /*79f0*/  BSSY B0, `(.L_x_65) ;  /* 0x000001b000007945 */ /* 0x000fe20003800000 */
[----:B------:R1:W-:Y:S04]  /*7a00*/  STS.U16 [R20+-0x900], R3 ;  /* 0xfff7000314007388 */ /* 0x0003e80000000400 */
[----:B------:R1:W-:Y:S04]  /*7a10*/  STS.U16 [R20+-0x800], R5 ;  /* 0xfff8000514007388 */ /* 0x0003e80000000400 */
[----:B------:R1:W-:Y:S04]  /*7a20*/  STS.U16 [R20+-0x8f8], R7 ;  /* 0xfff7080714007388 */ /* 0x0003e80000000400 */
[----:B------:R1:W-:Y:S04]  /*7a30*/  STS.U16 [R20+-0x7f8], R9 ;  /* 0xfff8080914007388 */ /* 0x0003e80000000400 */
[----:B------:R1:W-:Y:S04]  /*7a40*/  STS.U16 [R18], R11 ;  /* 0x0000000b12007388 */ /* 0x0003e80000000400 */
[----:B------:R1:W-:Y:S04]  /*7a50*/  STS.U16 [R18+0x100], R13 ;  /* 0x0001000d12007388 */ /* 0x0003e80000000400 */
[----:B------:R1:W-:Y:S04]  /*7a60*/  STS.U16 [R18+0x8], R15 ;  /* 0x0000080f12007388 */ /* 0x0003e80000000400 */
[----:B------:R1:W-:Y:S01]  /*7a70*/  STS.U16 [R18+0x108], R17 ;  /* 0x0001081112007388 */ /* 0x0003e20000000400 */
[----:B------:R-:W-:Y:S01]  /*7a80*/  @!PT LDS RZ, [RZ] ;  /* 0x00000000fffff984 */ /* 0x000fe20000000800 */
[----:B------:R-:W-:Y:S01]  /*7a90*/  @!PT LDS RZ, [RZ] ;  /* 0x00000000fffff984 */ /* 0x000fe20000000800 */
[----:B------:R-:W-:Y:S01]  /*7aa0*/  @!PT LDS RZ, [RZ] ;  /* 0x00000000fffff984 */ /* 0x000fe20000000800 */
[----:B------:R-:W-:Y:S01]  /*7ab0*/  @!PT LDS RZ, [RZ] ;  /* 0x00000000fffff984 */ /* 0x000fe20000000800 */
[----:B------:R2:W-:Y:S06]  /*7ac0*/  MEMBAR.ALL.CTA ;  /* 0x0000000000007992 */ /* 0x0005ec0000008000 */
[----:B--2---:R-:W2:Y:S02]  /*7ad0*/  FENCE.VIEW.ASYNC.S ;  /* 0x00000000000073c6 */ /* 0x004ea40000000000 */
[----:B--2---:R-:W-:Y:S06]  /*7ae0*/  BAR.SYNC.DEFER_BLOCKING 0x1, 0x80 ;  /* 0x0042000000007b1d */ /* 0x004fec0000010000 */
[----:B-1----:R-:W-:Y:S05]  /*7af0*/  @P1 BRA `(.L_x_66) ;  /* 0x0000000000281947 */ /* 0x002fea0003800000 */
[----:B------:R-:W-:Y:S01]  /*7b00*/  S2UR UR44, SR_CTAID.Z ;  /* 0x00000000002c79c3 */ /* 0x000fe20000002700 */
[----:B------:R-:W-:Y:S01]  /*7b10*/  R2UR UR40, R19 ;  /* 0x00000000132872ca */ /* 0x000fe200000e0000 */
[----:B------:R-:W-:Y:S01]  /*7b20*/  ULDC.64 UR4, c[0x0][0x198] ;  /* 0x0000660000047ab9 */ /* 0x000fe20000000a00 */
[----:B------:R-:W-:Y:S01]  /*7b30*/  UMOV UR41, URZ ;  /* 0x0000003f00297c82 */ /* 0x000fe20008000000 */
[----:B------:R-:W-:-:S04]  /*7b40*/  UIADD3 UR4, UP0, UR4, 0x670, URZ ;  /* 0x0000067004047890 */ /* 0x000fc8000ff1e03f */
[----:B------:R-:W1:Y:S01]  /*7b50*/  S2UR UR43, SR_CTAID.Y ;  /* 0x00000000002b79c3 */ /* 0x000e620000002600 */
[----:B------:R-:W-:-:S05]  /*7b60*/  UIADD3.X UR5, URZ, UR5, URZ, UP0, !UPT ;  /* 0x000000053f057290 */ /* 0x000fca00087fe43f */
[----:B------:R-:W-:-:S09]  /*7b70*/  UIADD3 UR40, UR40, -0x900, URZ ;  /* 0xfffff70028287890 */ /* 0x000fd2000fffe03f */
[----:B-1----:R1:W-:Y:S02]  /*7b80*/  UTMASTG.4D [UR40], [UR4] ;  /* 0x00000028040073b5 */ /* 0x0023e40008018000 */
[----:B-1----:R0:W-:Y:S02]  /*7b90*/  UTMACMDFLUSH ;  /* 0x00000000000079b7 */ /* 0x0021e40000000000 */
.L_x_66:
[----:B------:R-:W-:Y:S05]  /*7ba0*/  BSYNC B0 ;  /* 0x0000000000007941 */ /* 0x000fea0003800000 */
.L_x_65:
[----:B------:R-:W-:Y:S01]  /*7bb0*/  UIADD3 UR36, UR36, -0x1, URZ ;  /* 0xffffffff24247890 */ /* 0x000fe2000fffe03f */
[----:B------:R-:W-:-:S04]  /*7bc0*/  DEPBAR.LE SB0, 0x0 ;  /* 0x000080000000791a */ /* 0x000fc80000000000 */
[----:B------:R-:W-:-:S04]  /*7bd0*/  USHF.L.U32 UR4, UR36, 0x3, URZ ;  /* 0x0000000324047899 */ /* 0x000fc8000800063f */
[----:B------:R-:W-:-:S04]  /*7be0*/  ULOP3.LUT UR4, UR4, 0x8, URZ, 0xe2, !UPT ;  /* 0x0000000804047892 */ /* 0x000fc8000f8ee23f */
[----:B------:R-:W-:-:S06]  /*7bf0*/  ULOP3.LUT UR4, UR4, 0x18, URZ, 0x3c, !UPT ;  /* 0x0000001804047892 */ /* 0x000fcc000f8e3c3f */
[----:B------:R-:W-:-:S04]  /*7c00*/  IMAD.U32 R0, RZ, RZ, UR4 ;  /* 0x00000004ff007e24 */ /* 0x000fc8000f8e00ff */
[----:B------:R-:W-:Y:S01]  /*7c10*/  SYNCS.ARRIVE.TRANS64.A1T0 RZ, [R0+UR37+0x3890], RZ ;  /* 0x003890ff00ff79a7 */ /* 0x000fe20008100025 */
[----:B------:R-:W-:Y:S05]  /*7c20*/  EXIT ;  /* 0x000000000000794d */ /* 0x000fea0003800000 */
.L_x_6:
[----:B------:R-:W-:-:S08]  /*7c30*/  UISETP.NE.AND UP0, UPT, UR10, 0x1, UPT ;  /* 0x000000010a00788c */ /* 0x000fd0000bf05270 */
[----:B------:R-:W1:-:S00]  /*7c40*/  USETMAXREG.DEALLOC.CTAPOOL 0x18 ;  /* 0x00000018000079c8 */ /* 0x000e4000080e0500 */
[----:B------:R-:W-:-:S13]  /*7c50*/  PLOP3.LUT P0, PT, PT, PT, UP0, 0x80, 0x0 ;  /* 0x000000000000781c */ /* 0x000fda0003f0f008 */
[----:B------:R-:W-:Y:S05]  /*7c60*/  @P0 EXIT ;  /* 0x000000000000094d */ /* 0x000fea0003800000 */
[----:B------:R-:W2:Y:S01]  /*7c70*/  S2UR UR11, SR_CTAID.X ;  /* 0x00000000000b79c3 */ /* 0x000ea20000002500 */
[----:B------:R-:W-:Y:S01]  /*7c80*/  ELECT P3, URZ, PT ;  /* 0x00000000003f782f */ /* 0x000fe20003860000 */
[----:B------:R-:W-:Y:S01]  /*7c90*/  BSSY B0, `(.L_x_67) ;  /* 0x0000029000007945 */ /* 0x000fe20003800000 */
[----:B-1----:R-:W-:Y:S02]  /*7ca0*/  IMAD.MOV.U32 R2, RZ, RZ, RZ ;  /* 0x000000ffff027224 */ /* 0x002fe400078e00ff */
[----:B------:R-:W-:Y:S02]  /*7cb0*/  IMAD.MOV.U32 R8, RZ, RZ, RZ ;  /* 0x000000ffff087224 */ /* 0x000fe400078e00ff */
[----:B------:R-:W-:Y:S01]  /*7cc0*/  IMAD.MOV.U32 R4, RZ, RZ, RZ ;  /* 0x000000ffff047224 */ /* 0x000fe200078e00ff */
[----:B------:R-:W1:Y:S08]  /*7cd0*/  S2UR UR20, SR_CTAID.Y ;  /* 0x00000000001479c3 */ /* 0x000e700000002600 */
[----:B------:R-:W3:Y:S01]  /*7ce0*/  S2UR UR21, SR_CTAID.Z ;  /* 0x00000000001579c3 */ /* 0x000ee20000002700 */
[----:B--2---:R-:W-:Y:S01]  /*7cf0*/  USHF.L.U32 UR11, UR11, 0x7, URZ ;  /* 0x000000070b0b7899 */ /* 0x004fe2000800063f */
[----:B------:R-:W-:Y:S11]  /*7d00*/  @!P3 BRA `(.L_x_68) ;  /* 0x000000000084b947 */ /* 0x000ff60003800000 */
[----:B------:R-:W2:Y:S01]  /*7d10*/  S2R R4, SR_CgaCtaId ;  /* 0x0000000000047919 */ /* 0x000ea20000008800 */
[----:B------:R-:W-:Y:S01]  /*7d20*/  MOV R3, 0x400 ;  /* 0x0000040000037802 */ /* 0x000fe20000000f00 */
[----:B------:R-:W-:-:S03]  /*7d30*/  IMAD.MOV.U32 R5, RZ, RZ, 0x1 ;  /* 0x00000001ff057424 */ /* 0x000fc600078e00ff */
[----:B--2---:R-:W-:Y:S02]  /*7d40*/  LEA R4, R4, R3, 0x18 ;  /* 0x0000000304047211 */ /* 0x004fe400078ec0ff */
[----:B------:R-:W-:-:S04]  /*7d50*/  SHF.L.U32 R3, R5, 0x1f, RZ ;  /* 0x0000001f05037819 */ /* 0x000fc800000006ff */
[----:B------:R-:W2:Y:S02]  /*7d60*/  SYNCS.PHASECHK.TRANS64.TRYWAIT P0, [R4+URZ+0x3860], R3 ;  /* 0x00386003040075a7 */ /* 0x000ea4000800017f */
[----:B--2---:R-:W-:Y:S05]  /*7d70*/  @!P0 BRA `(.L_x_69) ;  /* 0x0000001000908947 */ /* 0x004fea0003800000 */
.L_x_106:
[----:B------:R-:W-:Y:S01]  /*7d80*/  ULOP3.LUT UR4, UR6, 0x2, URZ, 0xfc, !UPT ;  /* 0x0000000206047892 */ /* 0x000fe2000f8efc3f */
[----:B--2---:R-:W-:-:S03]  /*7d90*/  @P2 IMAD.MOV.U32 R3, RZ, RZ, 0x800 ;  /* 0x00000800ff032424 */ /* 0x004fc600078e00ff */
[----:B------:R-:W-:Y:S01]  /*7da0*/  UPRMT UR4, UR4, 0x9910, URZ ;  /* 0x0000991004047896 */ /* 0x000fe2000800003f */
[----:B------:R2:W-:Y:S03]  /*7db0*/  @P2 SYNCS.ARRIVE.TRANS64 RZ, [R4+URZ+0x3850], R3 ;  /* 0x0038500304ff29a7 */ /* 0x0005e6000800003f */
[----:B------:R-:W-:-:S06]  /*7dc0*/  UISETP.NE.AND UP0, UPT, UR4, 0x2, UPT ;  /* 0x000000020400788c */ /* 0x000fcc000bf05270 */
[----:B------:R-:W-:-:S13]  /*7dd0*/  PLOP3.LUT P0, PT, PT, PT, UP0, 0x80, 0x0 ;  /* 0x000000000000781c */ /* 0x000fda0003f0f008 */
[----:B--2---:R-:W-:Y:S05]  /*7de0*/  @P0 BRA `(.L_x_70) ;  /* 0x0000000000040947 */ /* 0x004fea0003800000 */
[----:B-1-3--:R-:W-:Y:S01]  /*7df0*/  BPT.TRAP 0x1 ;  /* 0x000000040000795c */ /* 0x00afe20000300000 */
.L_x_70:
[----:B------:R-:W-:-:S04]  /*7e00*/  LOP3.LUT P0, RZ, R0, 0x1f, RZ, 0xc0, !PT ;  /* 0x0000001f00ff7812 */ /* 0x000fc8000780c0ff */
[----:B------:R-:W-:-:S13]  /*7e10*/  PLOP3.LUT P0, PT, P0, P2, PT, 0x2a, 0x0 ;  /* 0x000000000000781c */ /* 0x000fda0000704572 */
[----:B------:R-:W-:Y:S05]  /*7e20*/  @P0 BRA `(.L_x_71) ;  /* 0x0000000000040947 */ /* 0x000fea0003800000 */
[----:B-1-3--:R-:W-:Y:S01]  /*7e30*/  BPT.TRAP 0x1 ;  /* 0x000000040000795c */ /* 0x00afe20000300000 */
.L_x_71:
[----:B------:R-:W-:Y:S01]  /*7e40*/  R2UR UR8, R4 ;  /* 0x00000000040872ca */ /* 0x000fe200000e0000 */
[----:B------:R-:W-:Y:S01]  /*7e50*/  ULDC.64 UR4, c[0x0][0x198] ;  /* 0x0000660000047ab9 */ /* 0x000fe20000000a00 */
[----:B------:R-:W-:Y:S01]  /*7e60*/  UMOV UR14, 0x0 ;  /* 0x00000000000e7882 */ /* 0x000fe20000000000 */
[----:B------:R-:W-:Y:S01]  /*7e70*/  UIADD3 UR4, UP0, UR4, 0xf0, URZ ;  /* 0x000000f004047890 */ /* 0x000fe2000ff1e03f */
[----:B------:R-:W-:Y:S01]  /*7e80*/  IMAD.MOV.U32 R4, RZ, RZ, 0x1 ;  /* 0x00000001ff047424 */ /* 0x000fe200078e00ff */
[----:B------:R-:W-:Y:S01]  /*7e90*/  UMOV UR15, 0x10000000 ;  /* 0x10000000000f7882 */ /* 0x000fe20000000000 */
[----:B------:R-:W-:Y:S01]  /*7ea0*/  UMOV UR10, URZ ;  /* 0x0000003f000a7c82 */ /* 0x000fe20008000000 */
[----:B------:R-:W-:Y:S01]  /*7eb0*/  UIADD3.X UR5, URZ, UR5, URZ, UP0, !UPT ;  /* 0x000000053f057290 */ /* 0x000fe200087fe43f */
[----:B------:R-:W-:Y:S01]  /*7ec0*/  IMAD.MOV.U32 R8, RZ, RZ, 0x40 ;  /* 0x00000040ff087424 */ /* 0x000fe200078e00ff */
[----:B-1----:R-:W-:Y:S01]  /*7ed0*/  UMOV UR12, UR20 ;  /* 0x00000014000c7c82 */ /* 0x002fe20008000000 */
[----:B---3--:R-:W-:-:S03]  /*7ee0*/  UMOV UR13, UR21 ;  /* 0x00000015000d7c82 */ /* 0x008fc60008000000 */
[----:B------:R-:W-:-:S09]  /*7ef0*/  UIADD3 UR9, UR8, 0x3850, URZ ;  /* 0x0000385008097890 */ /* 0x000fd2000fffe03f */
[----:B------:R2:W-:Y:S02]  /*7f00*/  UTMALDG.4D [UR8], [UR4], desc[UR14] ;  /* 0x00000e08040075b4 */ /* 0x0005e40008019000 */
[----:B--2---:R-:W-:Y:S01]  /*7f10*/  NOP ;  /* 0x0000000000007918 */ /* 0x004fe20000000000 */
.L_x_68:
[----:B-1-3--:R-:W-:Y:S05]  /*7f20*/  BSYNC B0 ;  /* 0x0000000000007941 */ /* 0x00afea0003800000 */
.L_x_67:
[----:B------:R-:W1:Y:S01]  /*7f30*/  LDC R3, c[0x0][0x28c] ;  /* 0x0000a300ff037b82 */ /* 0x000e620000000800 */
[----:B------:R-:W-:Y:S01]  /*7f40*/  BSSY B0, `(.L_x_72) ;  /* 0x0000023000007945 */ /* 0x000fe20003800000 */
[----:B-1----:R-:W-:-:S13]  /*7f50*/  ISETP.GT.AND P4, PT, R3, RZ, P3 ;  /* 0x000000ff0300720c */ /* 0x002fda0001f84270 */
[----:B------:R-:W-:Y:S05]  /*7f60*/  @!P4 BRA `(.L_x_73) ;  /* 0x000000000080c947 */ /* 0x000fea0003800000 */
[----:B------:R-:W1:Y:S01]  /*7f70*/  S2R R5, SR_CgaCtaId ;  /* 0x0000000000057919 */ /* 0x000e620000008800 */
[----:B------:R-:W-:-:S04]  /*7f80*/  MOV R2, 0x400 ;  /* 0x0000040000027802 */ /* 0x000fc80000000f00 */
[----:B-1----:R-:W-:Y:S01]  /*7f90*/  LEA R2, R5, R2, 0x18 ;  /* 0x0000000205027211 */ /* 0x002fe200078ec0ff */
[----:B------:R-:W-:-:S05]  /*7fa0*/  IMAD.MOV.U32 R5, RZ, RZ, 0x1 ;  /* 0x00000001ff057424 */ /* 0x000fca00078e00ff */
[----:B------:R-:W-:-:S04]  /*7fb0*/  SHF.L.U32 R5, R5, 0x1f, RZ ;  /* 0x0000001f05057819 */ /* 0x000fc800000006ff */
[----:B------:R-:W1:Y:S02]  /*7fc0*/  SYNCS.PHASECHK.TRANS64.TRYWAIT P0, [R2+URZ+0x3828], R5 ;  /* 0x00382805020075a7 */ /* 0x000e64000800017f */
[----:B-1----:R-:W-:Y:S05]  /*7fd0*/  @!P0 BRA `(.L_x_74) ;  /* 0x00000010000c8947 */ /* 0x002fea0003800000 */
.L_x_107:
[----:B------:R-:W-:Y:S01]  /*7fe0*/  ULOP3.LUT UR4, UR6, 0x2, URZ, 0xfc, !UPT ;  /* 0x0000000206047892 */ /* 0x000fe2000f8efc3f */
[----:B-1----:R-:W-:-:S03]  /*7ff0*/  @P2 IMAD.MOV.U32 R5, RZ, RZ, 0x800 ;  /* 0x00000800ff052424 */ /* 0x002fc600078e00ff */
[----:B------:R-:W-:Y:S01]  /*8000*/  UPRMT UR4, UR4, 0x9910, URZ ;  /* 0x0000991004047896 */ /* 0x000fe2000800003f */
[----:B------:R1:W-:Y:S03]  /*8010*/  @P2 SYNCS.ARRIVE.TRANS64 RZ, [R2+URZ+0x3800], R5 ;  /* 0x0038000502ff29a7 */ /* 0x0003e6000800003f */
[----:B------:R-:W-:-:S06]  /*8020*/  UISETP.NE.AND UP0, UPT, UR4, 0x2, UPT ;  /* 0x000000020400788c */ /* 0x000fcc000bf05270 */
[----:B------:R-:W-:-:S13]  /*8030*/  PLOP3.LUT P0, PT, PT, PT, UP0, 0x80, 0x0 ;  /* 0x000000000000781c */ /* 0x000fda0003f0f008 */
[----:B-1----:R-:W-:Y:S05]  /*8040*/  @P0 BRA `(.L_x_75) ;  /* 0x0000000000040947 */ /* 0x002fea0003800000 */
[----:B------:R-:W-:Y:S01]  /*8050*/  BPT.TRAP 0x1 ;  /* 0x000000040000795c */ /* 0x000fe20000300000 */
.L_x_75:
[----:B------:R-:W-:-:S04]  /*8060*/  LOP3.LUT P0, RZ, R0, 0x1f, RZ, 0xc0, !PT ;  /* 0x0000001f00ff7812 */ /* 0x000fc8000780c0ff */
[----:B------:R-:W-:-:S13]  /*8070*/  PLOP3.LUT P0, PT, P0, P2, PT, 0x2a, 0x0 ;  /* 0x000000000000781c */ /* 0x000fda0000704572 */
[----:B------:R-:W-:Y:S05]  /*8080*/  @P0 BRA `(.L_x_76) ;  /* 0x0000000000040947 */ /* 0x000fea0003800000 */
[----:B------:R-:W-:Y:S01]  /*8090*/  BPT.TRAP 0x1 ;  /* 0x000000040000795c */ /* 0x000fe20000300000 */
.L_x_76:
        /* <DEDUP_REMOVED lines=8> */
[----:B------:R-:W-:-:S05]  /*8120*/  UMOV UR19, URZ ;  /* 0x0000003f00137c82 */ /* 0x000fca0008000000 */
[----:B------:R-:W-:Y:S02]  /*8130*/  UIADD3 UR16, UR17, 0x1000, URZ ;  /* 0x0000100011107890 */ /* 0x000fe4000fffe03f */
[----:B------:R-:W-:-:S09]  /*8140*/  UIADD3 UR17, UR17, 0x3800, URZ ;  /* 0x0000380011117890 */ /* 0x000fd2000fffe03f */
[----:B------:R1:W-:Y:S02]  /*8150*/  UTMALDG.4D [UR16], [UR4], desc[UR8] ;  /* 0x00000810040075b4 */ /* 0x0003e40008019000 */
[----:B-1----:R-:W-:Y:S01]  /*8160*/  NOP ;  /* 0x0000000000007918 */ /* 0x002fe20000000000 */
.L_x_73:
[----:B------:R-:W-:Y:S05]  /*8170*/  BSYNC B0 ;  /* 0x0000000000007941 */ /* 0x000fea0003800000 */
.L_x_72:
[----:B------:R-:W-:Y:S04]  /*8180*/  BSSY B0, `(.L_x_77) ;  /* 0x0000025000007945 */ /* 0x000fe80003800000 */
[----:B------:R-:W-:Y:S05]  /*8190*/  @!P3 BRA `(.L_x_78) ;  /* 0x00000000008cb947 */ /* 0x000fea0003800000 */
[----:B------:R-:W1:Y:S01]  /*81a0*/  S2R R6, SR_CgaCtaId ;  /* 0x0000000000067919 */ /* 0x000e620000008800 */
[----:B------:R-:W-:-:S04]  /*81b0*/  MOV R5, 0x400 ;  /* 0x0000040000057802 */ /* 0x000fc80000000f00 */
[----:B-1----:R-:W-:Y:S01]  /*81c0*/  LEA R7, R6, R5, 0x18 ;  /* 0x0000000506077211 */ /* 0x002fe200078ec0ff */
[----:B------:R-:W-:-:S04]  /*81d0*/  IMAD.MOV.U32 R6, RZ, RZ, 0x1 ;  /* 0x00000001ff067424 */ /* 0x000fc800078e00ff */
[----:B------:R-:W-:Y:S01]  /*81e0*/  IMAD R5, R4, 0x8, R7 ;  /* 0x0000000804057824 */ /* 0x000fe200078e0207 */
[----:B------:R-:W-:-:S04]  /*81f0*/  SHF.L.U32 R6, R6, 0x1f, RZ ;  /* 0x0000001f06067819 */ /* 0x000fc800000006ff */
[----:B------:R-:W1:Y:S02]  /*8200*/  SYNCS.PHASECHK.TRANS64.TRYWAIT P0, [R5+URZ+0x3860], R6 ;  /* 0x00386006050075a7 */ /* 0x000e64000800017f */
[----:B-1----:R-:W-:Y:S05]  /*8210*/  @!P0 BRA `(.L_x_79) ;  /* 0x0000000c00908947 */ /* 0x002fea0003800000 */
.L_x_108:
        /* <DEDUP_REMOVED lines=8> */
.L_x_80:
[----:B------:R-:W-:-:S04]  /*82a0*/  LOP3.LUT P0, RZ, R0, 0x1f, RZ, 0xc0, !PT ;  /* 0x0000001f00ff7812 */ /* 0x000fc8000780c0ff */
[----:B------:R-:W-:-:S13]  /*82b0*/  PLOP3.LUT P0, PT, P0, P2, PT, 0x2a, 0x0 ;  /* 0x000000000000781c */ /* 0x000fda0000704572 */
[----:B------:R-:W-:Y:S05]  /*82c0*/  @P0 BRA `(.L_x_81) ;  /* 0x0000000000040947 */ /* 0x000fea0003800000 */
[----:B------:R-:W-:Y:S01]  /*82d0*/  BPT.TRAP 0x1 ;  /* 0x000000040000795c */ /* 0x000fe20000300000 */
.L_x_81:
[----:B------:R-:W-:Y:S01]  /*82e0*/  R2UR UR16, R4 ;  /* 0x00000000041072ca */ /* 0x000fe200000e0000 */
[----:B------:R-:W-:Y:S01]  /*82f0*/  ULDC.64 UR8, c[0x0][0x198] ;  /* 0x0000660000087ab9 */ /* 0x000fe20000000a00 */
[----:B------:R-:W-:Y:S01]  /*8300*/  R2UR UR4, R7 ;  /* 0x00000000070472ca */ /* 0x000fe200000e0000 */
[----:B------:R-:W-:Y:S01]  /*8310*/  UIADD3 UR8, UP0, UR8, 0xf0, URZ ;  /* 0x000000f008087890 */ /* 0x000fe2000ff1e03f */
[----:B------:R-:W-:Y:S01]  /*8320*/  R2UR UR19, R8 ;  /* 0x00000000081372ca */ /* 0x000fe200000e0000 */
[----:B------:R-:W-:Y:S01]  /*8330*/  UMOV UR5, 0x10000000 ;  /* 0x1000000000057882 */ /* 0x000fe20000000000 */
[----:B------:R-:W-:Y:S01]  /*8340*/  R2UR UR17, R5 ;  /* 0x00000000051172ca */ /* 0x000fe200000e0000 */
[----:B------:R-:W-:Y:S01]  /*8350*/  UIADD3.X UR9, URZ, UR9, URZ, UP0, !UPT ;  /* 0x000000093f097290 */ /* 0x000fe200087fe43f */
[----:B------:R-:W-:-:S07]  /*8360*/  UMOV UR18, URZ ;  /* 0x0000003f00127c82 */ /* 0x000fce0008000000 */
[----:B------:R-:W-:Y:S02]  /*8370*/  ULEA UR16, UR16, UR4, 0xb ;  /* 0x0000000410107291 */ /* 0x000fe4000f8e583f */
[----:B------:R-:W-:Y:S02]  /*8380*/  UIADD3 UR19, UR11, UR19, URZ ;  /* 0x000000130b137290 */ /* 0x000fe4000fffe03f */
[----:B------:R-:W-:Y:S01]  /*8390*/  UIADD3 UR17, UR17, 0x3850, URZ ;  /* 0x0000385011117890 */ /* 0x000fe2000fffe03f */
[----:B------:R-:W-:-:S08]  /*83a0*/  UMOV UR4, 0x0 ;  /* 0x0000000000047882 */ /* 0x000fd00000000000 */
[----:B------:R1:W-:Y:S02]  /*83b0*/  UTMALDG.4D [UR16], [UR8], desc[UR4] ;  /* 0x00000410080075b4 */ /* 0x0003e40008019000 */
[----:B-1----:R-:W-:Y:S01]  /*83c0*/  NOP ;  /* 0x0000000000007918 */ /* 0x002fe20000000000 */
.L_x_78:
[----:B------:R-:W-:Y:S05]  /*83d0*/  BSYNC B0 ;  /* 0x0000000000007941 */ /* 0x000fea0003800000 */
.L_x_77:
[----:B------:R-:W-:Y:S01]  /*83e0*/  BSSY B0, `(.L_x_82) ;  /* 0x0000027000007945 */ /* 0x000fe20003800000 */
[----:B------:R-:W-:-:S03]  /*83f0*/  IMAD.MOV.U32 R8, RZ, RZ, RZ ;  /* 0x000000ffff087224 */ /* 0x000fc600078e00ff */
[----:B------:R-:W-:Y:S05]  /*8400*/  @!P4 BRA `(.L_x_83) ;  /* 0x000000000090c947 */ /* 0x000fea0003800000 */
[----:B------:R-:W1:Y:S01]  /*8410*/  S2R R5, SR_CgaCtaId ;  /* 0x0000000000057919 */ /* 0x000e620000008800 */
[----:B------:R-:W-:Y:S01]  /*8420*/  MOV R4, 0x400 ;  /* 0x0000040000047802 */ /* 0x000fe20000000f00 */
[----:B------:R-:W-:-:S05]  /*8430*/  IMAD.MOV.U32 R7, RZ, RZ, 0x1 ;  /* 0x00000001ff077424 */ /* 0x000fca00078e00ff */
[----:B------:R-:W-:Y:S02]  /*8440*/  SHF.L.U32 R7, R7, 0x1f, RZ ;  /* 0x0000001f07077819 */ /* 0x000fe400000006ff */
[----:B-1----:R-:W-:-:S05]  /*8450*/  LEA R5, R5, R4, 0x18 ;  /* 0x0000000405057211 */ /* 0x002fca00078ec0ff */
[----:B------:R-:W-:-:S04]  /*8460*/  IMAD R4, R2, 0x8, R5 ;  /* 0x0000000802047824 */ /* 0x000fc800078e0205 */
[----:B------:R-:W1:Y:S02]  /*8470*/  SYNCS.PHASECHK.TRANS64.TRYWAIT P0, [R4+URZ+0x3828], R7 ;  /* 0x00382807040075a7 */ /* 0x000e64000800017f */
[----:B-1----:R-:W-:Y:S05]  /*8480*/  @!P0 BRA `(.L_x_84) ;  /* 0x0000000c00088947 */ /* 0x002fea0003800000 */
.L_x_109:
        /* <DEDUP_REMOVED lines=8> */
.L_x_85:
[----:B------:R-:W-:-:S04]  /*8510*/  LOP3.LUT P0, RZ, R0, 0x1f, RZ, 0xc0, !PT ;  /* 0x0000001f00ff7812 */ /* 0x000fc8000780c0ff */
[----:B------:R-:W-:-:S13]  /*8520*/  PLOP3.LUT P0, PT, P0, P2, PT, 0x2a, 0x0 ;  /* 0x000000000000781c */ /* 0x000fda0000704572 */
[----:B------:R-:W-:Y:S05]  /*8530*/  @P0 BRA `(.L_x_86) ;  /* 0x0000000000040947 */ /* 0x000fea0003800000 */
[----:B------:R-:W-:Y:S01]  /*8540*/  BPT.TRAP 0x1 ;  /* 0x000000040000795c */ /* 0x000fe20000300000 */
.L_x_86:
[----:B------:R-:W-:Y:S01]  /*8550*/  IMAD R5, R2, 0x800, R5 ;  /* 0x0000080002057824 */ /* 0x000fe200078e0205 */
[----:B------:R-:W-:Y:S01]  /*8560*/  R2UR UR17, R4 ;  /* 0x00000000041172ca */ /* 0x000fe200000e0000 */
[----:B------:R-:W-:Y:S01]  /*8570*/  ULDC.64 UR4, c[0x0][0x198] ;  /* 0x0000660000047ab9 */ /* 0x000fe20000000a00 */
[----:B------:R-:W-:Y:S01]  /*8580*/  UMOV UR8, 0x0 ;  /* 0x0000000000087882 */ /* 0x000fe20000000000 */
[----:B------:R-:W-:Y:S01]  /*8590*/  UIADD3 UR4, UP0, UR4, 0x2f0, URZ ;  /* 0x000002f004047890 */ /* 0x000fe2000ff1e03f */
[----:B------:R-:W-:Y:S01]  /*85a0*/  R2UR UR16, R5 ;  /* 0x00000000051072ca */ /* 0x000fe200000e0000 */
[----:B------:R-:W-:Y:S01]  /*85b0*/  UMOV UR9, 0x10000000 ;  /* 0x1000000000097882 */ /* 0x000fe20000000000 */
[----:B------:R-:W-:Y:S01]  /*85c0*/  UMOV UR18, URZ ;  /* 0x0000003f00127c82 */ /* 0x000fe20008000000 */
[----:B------:R-:W-:Y:S01]  /*85d0*/  UIADD3.X UR5, URZ, UR5, URZ, UP0, !UPT ;  /* 0x000000053f057290 */ /* 0x000fe200087fe43f */
[----:B------:R-:W-:Y:S01]  /*85e0*/  VIADD R2, R2, 0x1 ;  /* 0x0000000102027836 */ /* 0x000fe20000000000 */
[----:B------:R-:W-:Y:S01]  /*85f0*/  UMOV UR19, URZ ;  /* 0x0000003f00137c82 */ /* 0x000fe20008000000 */
[----:B------:R-:W-:-:S03]  /*8600*/  IMAD.MOV.U32 R8, RZ, RZ, 0x1 ;  /* 0x00000001ff087424 */ /* 0x000fc600078e00ff */
[----:B------:R-:W-:-:S04]  /*8610*/  UIADD3 UR17, UR17, 0x3800, URZ ;  /* 0x0000380011117890 */ /* 0x000fc8000fffe03f */
[----:B------:R-:W-:-:S09]  /*8620*/  UIADD3 UR16, UR16, 0x1000, URZ ;  /* 0x0000100010107890 */ /* 0x000fd2000fffe03f */
[----:B------:R1:W-:Y:S02]  /*8630*/  UTMALDG.4D [UR16], [UR4], desc[UR8] ;  /* 0x00000810040075b4 */ /* 0x0003e40008019000 */
[----:B-1----:R-:W-:Y:S01]  /*8640*/  NOP ;  /* 0x0000000000007918 */ /* 0x002fe20000000000 */
.L_x_83:
[----:B------:R-:W-:Y:S05]  /*8650*/  BSYNC B0 ;  /* 0x0000000000007941 */ /* 0x000fea0003800000 */
.L_x_82:
[----:B------:R-:W-:-:S13]  /*8660*/  ISETP.GE.AND P0, PT, R3, 0x41, PT ;  /* 0x000000410300780c */ /* 0x000fda0003f06270 */
[----:B------:R-:W-:Y:S05]  /*8670*/  @!P0 EXIT ;  /* 0x000000000000894d */ /* 0x000fea0003800000 */
[----:B------:R-:W-:Y:S01]  /*8680*/  VIADD R3, R3, 0x3f ;  /* 0x0000003f03037836 */ /* 0x000fe20000000000 */
[----:B------:R-:W-:Y:S01]  /*8690*/  LOP3.LUT P0, RZ, R0, 0x1f, RZ, 0xc0, !PT ;  /* 0x0000001f00ff7812 */ /* 0x000fe2000780c0ff */
[----:B------:R-:W-:Y:S03]  /*86a0*/  BSSY B0, `(.L_x_87) ;  /* 0x000005a000007945 */ /* 0x000fe60003800000 */
[----:B------:R-:W-:Y:S02]  /*86b0*/  SHF.R.S32.HI R0, RZ, 0x1f, R3 ;  /* 0x0000001fff007819 */ /* 0x000fe40000011403 */
[----:B------:R-:W-:Y:S02]  /*86c0*/  PLOP3.LUT P0, PT, P0, P2, PT, 0x2a, 0x0 ;  /* 0x000000000000781c */ /* 0x000fe40000704572 */
[----:B------:R-:W-:Y:S01]  /*86d0*/  LEA.HI R0, R0, R3, RZ, 0x6 ;  /* 0x0000000300007211 */ /* 0x000fe200078f30ff */
[----:B------:R-:W-:-:S03]  /*86e0*/  IMAD.U32 R3, RZ, RZ, UR6 ;  /* 0x00000006ff037e24 */ /* 0x000fc6000f8e00ff */
[----:B------:R-:W-:Y:S02]  /*86f0*/  SHF.R.S32.HI R4, RZ, 0x6, R0 ;  /* 0x00000006ff047819 */ /* 0x000fe40000011400 */
[----:B------:R-:W-:Y:S01]  /*8700*/  LOP3.LUT R0, R3, 0x2, RZ, 0xfc, !PT ;  /* 0x0000000203007812 */ /* 0x000fe200078efcff */
[----:B------:R-:W-:Y:S02]  /*8710*/  IMAD.MOV.U32 R3, RZ, RZ, 0x1 ;  /* 0x00000001ff037424 */ /* 0x000fe400078e00ff */
[----:B------:R-:W-:-:S07]  /*8720*/  IMAD.SHL.U32 R4, R4, 0x2, RZ ;  /* 0x0000000204047824 */ /* 0x000fce00078e00ff */
.L_x_98:
[----:B------:R-:W-:Y:S04]  /*8730*/  BSSY B1, `(.L_x_88) ;  /* 0x0000025000017945 */ /* 0x000fe80003800000 */
[----:B------:R-:W-:Y:S05]  /*8740*/  @!P3 BRA `(.L_x_89) ;  /* 0x00000000008cb947 */ /* 0x000fea0003800000 */
[----:B------:R-:W1:Y:S01]  /*8750*/  S2R R6, SR_CgaCtaId ;  /* 0x0000000000067919 */ /* 0x000e620000008800 */
[----:B------:R-:W-:-:S04]  /*8760*/  MOV R5, 0x400 ;  /* 0x0000040000057802 */ /* 0x000fc80000000f00 */
[----:B-1----:R-:W-:Y:S02]  /*8770*/  LEA R7, R6, R5, 0x18 ;  /* 0x0000000506077211 */ /* 0x002fe400078ec0ff */
[----:B------:R-:W-:-:S03]  /*8780*/  SHF.L.U32 R5, R3, 0x1f, RZ ;  /* 0x0000001f03057819 */ /* 0x000fc600000006ff */
[----:B------:R-:W-:-:S04]  /*8790*/  IMAD R6, R2, 0x8, R7 ;  /* 0x0000000802067824 */ /* 0x000fc800078e0207 */
[----:B------:R-:W1:Y:S02]  /*87a0*/  SYNCS.PHASECHK.TRANS64.TRYWAIT P4, [R6+URZ+0x3828], R5 ;  /* 0x00382805060075a7 */ /* 0x000e64000808017f */
[----:B-1----:R-:W-:Y:S05]  /*87b0*/  @!P4 BRA `(.L_x_90) ;  /* 0x000000080050c947 */ /* 0x002fea0003800000 */
.L_x_110:
[----:B-1----:R-:W-:-:S04]  /*87c0*/  @P2 IMAD.MOV.U32 R5, RZ, RZ, 0x800 ;  /* 0x00000800ff052424 */ /* 0x002fc800078e00ff */
[----:B------:R1:W-:Y:S02]  /*87d0*/  @P2 SYNCS.ARRIVE.TRANS64 RZ, [R6+URZ+0x3800], R5 ;  /* 0x0038000506ff29a7 */ /* 0x0003e4000800003f */
[----:B-1----:R-:W-:-:S04]  /*87e0*/  PRMT R5, R0, 0x9910, RZ ;  /* 0x0000991000057816 */ /* 0x002fc800000000ff */
[----:B------:R-:W-:-:S13]  /*87f0*/  ISETP.NE.AND P4, PT, R5, 0x2, PT ;  /* 0x000000020500780c */ /* 0x000fda0003f85270 */
[----:B------:R-:W-:Y:S05]  /*8800*/  @P4 BRA `(.L_x_91) ;  /* 0x0000000000044947 */ /* 0x000fea0003800000 */
[----:B------:R-:W-:Y:S01]  /*8810*/  BPT.TRAP 0x1 ;  /* 0x000000040000795c */ /* 0x000fe20000300000 */
.L_x_91:
[----:B------:R-:W-:Y:S05]  /*8820*/  @P0 BRA `(.L_x_92) ;  /* 0x0000000000040947 */ /* 0x000fea0003800000 */
[----:B------:R-:W-:Y:S01]  /*8830*/  BPT.TRAP 0x1 ;  /* 0x000000040000795c */ /* 0x000fe20000300000 */
.L_x_92:
[----:B------:R-:W-:Y:S01]  /*8840*/  IMAD R7, R2, 0x800, R7 ;  /* 0x0000080002077824 */ /* 0x000fe200078e0207 */
[----:B------:R-:W-:Y:S01]  /*8850*/  R2UR UR17, R6 ;  /* 0x00000000061172ca */ /* 0x000fe200000e0000 */
[----:B------:R-:W-:Y:S01]  /*8860*/  ULDC.64 UR4, c[0x0][0x198] ;  /* 0x0000660000047ab9 */ /* 0x000fe20000000a00 */
[----:B------:R-:W-:Y:S01]  /*8870*/  R2UR UR19, R8 ;  /* 0x00000000081372ca */ /* 0x000fe200000e0000 */
[----:B------:R-:W-:Y:S01]  /*8880*/  UIADD3 UR4, UP0, UR4, 0x1f0, URZ ;  /* 0x000001f004047890 */ /* 0x000fe2000ff1e03f */
[----:B------:R-:W-:Y:S01]  /*8890*/  R2UR UR16, R7 ;  /* 0x00000000071072ca */ /* 0x000fe200000e0000 */
[----:B------:R-:W-:Y:S01]  /*88a0*/  UMOV UR8, 0x0 ;  /* 0x0000000000087882 */ /* 0x000fe20000000000 */
[----:B------:R-:W-:Y:S01]  /*88b0*/  UMOV UR9, 0x10000000 ;  /* 0x1000000000097882 */ /* 0x000fe20000000000 */
[----:B------:R-:W-:Y:S01]  /*88c0*/  UIADD3.X UR5, URZ, UR5, URZ, UP0, !UPT ;  /* 0x000000053f057290 */ /* 0x000fe200087fe43f */
[----:B------:R-:W-:Y:S01]  /*88d0*/  VIADD R5, R2, 0x1 ;  /* 0x0000000102057836 */ /* 0x000fe20000000000 */
[----:B------:R-:W-:-:S04]  /*88e0*/  UMOV UR18, URZ ;  /* 0x0000003f00127c82 */ /* 0x000fc80008000000 */
[----:B------:R-:W-:Y:S01]  /*88f0*/  UIADD3 UR17, UR17, 0x3800, URZ ;  /* 0x0000380011117890 */ /* 0x000fe2000fffe03f */
[----:B------:R-:W-:Y:S01]  /*8900*/  ISETP.NE.AND P4, PT, R5, 0x5, PT ;  /* 0x000000050500780c */ /* 0x000fe20003f85270 */
[----:B------:R-:W-:Y:S02]  /*8910*/  USHF.L.U32 UR19, UR19, 0x6, URZ ;  /* 0x0000000613137899 */ /* 0x000fe4000800063f */
[----:B------:R-:W-:Y:S01]  /*8920*/  UIADD3 UR16, UR16, 0x1000, URZ ;  /* 0x0000100010107890 */ /* 0x000fe2000fffe03f */
[----:B------:R-:W-:-:S04]  /*8930*/  SEL R2, RZ, 0x1, P4 ;  /* 0x00000001ff027807 */ /* 0x000fc80002000000 */
[----:B------:R-:W-:Y:S02]  /*8940*/  LOP3.LUT R3, R3, R2, RZ, 0x3c, !PT ;  /* 0x0000000203037212 */ /* 0x000fe400078e3cff */
[----:B------:R-:W-:Y:S02]  /*8950*/  SEL R2, R5, RZ, P4 ;  /* 0x000000ff05027207 */ /* 0x000fe40002000000 */
[----:B------:R1:W-:Y:S02]  /*8960*/  UTMALDG.4D [UR16], [UR4], desc[UR8] ;  /* 0x00000810040075b4 */ /* 0x0003e40008019000 */
[----:B-1----:R-:W-:-:S03]  /*8970*/  NOP ;  /* 0x0000000000007918 */ /* 0x002fc60000000000 */
.L_x_89:
[----:B------:R-:W-:Y:S05]  /*8980*/  BSYNC B1 ;  /* 0x0000000000017941 */ /* 0x000fea0003800000 */
.L_x_88:
[----:B------:R-:W-:Y:S01]  /*8990*/  ISETP.LT.OR P4, PT, R4, 0x4, !P3 ;  /* 0x000000040400780c */ /* 0x000fe20005f81670 */
[----:B------:R-:W-:-:S12]  /*89a0*/  BSSY B1, `(.L_x_93) ;  /* 0x0000026000017945 */ /* 0x000fd80003800000 */
[----:B------:R-:W-:Y:S05]  /*89b0*/  @P4 BRA `(.L_x_94) ;  /* 0x0000000000904947 */ /* 0x000fea0003800000 */
[----:B------:R-:W1:Y:S01]  /*89c0*/  S2R R6, SR_CgaCtaId ;  /* 0x0000000000067919 */ /* 0x000e620000008800 */
[----:B------:R-:W-:Y:S02]  /*89d0*/  MOV R5, 0x400 ;  /* 0x0000040000057802 */ /* 0x000fe40000000f00 */
[----:B------:R-:W-:Y:S02]  /*89e0*/  SHF.L.U32 R7, R3, 0x1f, RZ ;  /* 0x0000001f03077819 */ /* 0x000fe400000006ff */
[----:B-1----:R-:W-:-:S05]  /*89f0*/  LEA R5, R6, R5, 0x18 ;  /* 0x0000000506057211 */ /* 0x002fca00078ec0ff */
[----:B------:R-:W-:-:S04]  /*8a00*/  IMAD R6, R2, 0x8, R5 ;  /* 0x0000000802067824 */ /* 0x000fc800078e0205 */
[----:B------:R-:W1:Y:S02]  /*8a10*/  SYNCS.PHASECHK.TRANS64.TRYWAIT P4, [R6+URZ+0x3828], R7 ;  /* 0x00382807060075a7 */ /* 0x000e64000808017f */
[----:B-1----:R-:W-:Y:S05]  /*8a20*/  @!P4 BRA `(.L_x_95) ;  /* 0x0000000400c8c947 */ /* 0x002fea0003800000 */
.L_x_111:
[----:B-1----:R-:W-:-:S04]  /*8a30*/  @P1 IMAD.MOV.U32 R7, RZ, RZ, 0x800 ;  /* 0x00000800ff071424 */ /* 0x002fc800078e00ff */
[----:B------:R1:W-:Y:S02]  /*8a40*/  @P1 SYNCS.ARRIVE.TRANS64 RZ, [R6+URZ+0x3800], R7 ;  /* 0x0038000706ff19a7 */ /* 0x0003e4000800003f */
[----:B-1----:R-:W-:-:S04]  /*8a50*/  PRMT R7, R0, 0x9910, RZ ;  /* 0x0000991000077816 */ /* 0x002fc800000000ff */
[----:B------:R-:W-:-:S13]  /*8a60*/  ISETP.NE.AND P4, PT, R7, 0x2, PT ;  /* 0x000000020700780c */ /* 0x000fda0003f85270 */
[----:B------:R-:W-:Y:S05]  /*8a70*/  @P4 BRA `(.L_x_96) ;  /* 0x0000000000044947 */ /* 0x000fea0003800000 */
[----:B------:R-:W-:Y:S01]  /*8a80*/  BPT.TRAP 0x1 ;  /* 0x000000040000795c */ /* 0x000fe20000300000 */
.L_x_96:
[----:B------:R-:W-:Y:S05]  /*8a90*/  @P0 BRA `(.L_x_97) ;  /* 0x0000000000040947 */ /* 0x000fea0003800000 */
[----:B------:R-:W-:Y:S01]  /*8aa0*/  BPT.TRAP 0x1 ;  /* 0x000000040000795c */ /* 0x000fe20000300000 */
.L_x_97:
        /* <DEDUP_REMOVED lines=10> */
[----:B------:R-:W-:Y:S01]  /*8b50*/  UMOV UR19, URZ ;  /* 0x0000003f00137c82 */ /* 0x000fe20008000000 */
[----:B------:R-:W-:-:S03]  /*8b60*/  VIADD R8, R8, 0x1 ;  /* 0x0000000108087836 */ /* 0x000fc60000000000 */
[----:B------:R-:W-:Y:S01]  /*8b70*/  UIADD3 UR17, UR17, 0x3800, URZ ;  /* 0x0000380011117890 */ /* 0x000fe2000fffe03f */
[C---:B------:R-:W-:Y:S01]  /*8b80*/  ISETP.NE.AND P4, PT, R2.reuse, 0x5, PT ;  /* 0x000000050200780c */ /* 0x040fe20003f85270 */
[----:B------:R-:W-:Y:S02]  /*8b90*/  USHF.L.U32 UR18, UR18, 0x6, URZ ;  /* 0x0000000612127899 */ /* 0x000fe4000800063f */
[----:B------:R-:W-:Y:S01]  /*8ba0*/  UIADD3 UR16, UR16, 0x1000, URZ ;  /* 0x0000100010107890 */ /* 0x000fe2000fffe03f */
[----:B------:R-:W-:Y:S02]  /*8bb0*/  SEL R6, RZ, 0x1, P4 ;  /* 0x00000001ff067807 */ /* 0x000fe40002000000 */
[----:B------:R-:W-:Y:S02]  /*8bc0*/  SEL R2, R2, RZ, P4 ;  /* 0x000000ff02027207 */ /* 0x000fe40002000000 */
[----:B------:R-:W-:-:S04]  /*8bd0*/  LOP3.LUT R3, R3, R6, RZ, 0x3c, !PT ;  /* 0x0000000603037212 */ /* 0x000fc800078e3cff */
[----:B------:R1:W-:Y:S02]  /*8be0*/  UTMALDG.4D [UR16], [UR4], desc[UR8] ;  /* 0x00000810040075b4 */ /* 0x0003e40008019000 */
[----:B-1----:R-:W-:Y:S01]  /*8bf0*/  NOP ;  /* 0x0000000000007918 */ /* 0x002fe20000000000 */
.L_x_94:
[----:B------:R-:W-:Y:S05]  /*8c00*/  BSYNC B1 ;  /* 0x0000000000017941 */ /* 0x000fea0003800000 */
.L_x_93:
[C---:B------:R-:W-:Y:S01]  /*8c10*/  ISETP.GT.AND P4, PT, R4.reuse, 0x4, PT ;  /* 0x000000040400780c */ /* 0x040fe20003f84270 */
[----:B------:R-:W-:-:S12]  /*8c20*/  VIADD R4, R4, 0xfffffffe ;  /* 0xfffffffe04047836 */ /* 0x000fd80000000000 */
[----:B------:R-:W-:Y:S05]  /*8c30*/  @P4 BRA `(.L_x_98) ;  /* 0xfffffff800bc4947 */ /* 0x000fea000383ffff */
[----:B------:R-:W-:Y:S05]  /*8c40*/  BSYNC B0 ;  /* 0x0000000000007941 */ /* 0x000fea0003800000 */
.L_x_87:
[----:B------:R-:W-:Y:S05]  /*8c50*/  EXIT ;  /* 0x000000000000794d */ /* 0x000fea0003800000 */
.L_x_15:
[----:B--2---:R-:W-:-:S04]  /*8c60*/  IMAD.U32 R3, RZ, RZ, UR6 ;  /* 0x00000006ff037e24 */ /* 0x004fc8000f8e00ff */
[----:B------:R2:W3:Y:S03]  /*8c70*/  SYNCS.PHASECHK.TRANS64.TRYWAIT P1, [R3+URZ+0x3850], R4 ;  /* 0x00385004030075a7 */ /* 0x0004e6000802017f */
[----:B---3--:R-:W-:Y:S05]  /*8c80*/  @!P1 NANOSLEEP.SYNCS 0x989680 ;  /* 0x009896800000995d */ /* 0x008fea0003900000 */
[----:B------:R-:W3:Y:S02]  /*8c90*/  @!P1 SYNCS.PHASECHK.TRANS64 P1, [R3+URZ+0x3850], R4 ;  /* 0x00385004030095a7 */ /* 0x000ee4000802007f */
[----:B---3--:R-:W-:Y:S05]  /*8ca0*/  @!P1 BRA `(.L_x_15) ;  /* 0xfffffffc00ec9947 */ /* 0x008fea000383ffff */
[----:B------:R-:W-:Y:S05]  /*8cb0*/  BRA `(.L_x_99) ;  /* 0xffffff8000347947 */ /* 0x000fea000383ffff */
.L_x_17:
[----:B--2---:R-:W-:-:S04]  /*8cc0*/  IMAD.U32 R3, RZ, RZ, UR37 ;  /* 0x00000025ff037e24 */ /* 0x004fc8000f8e00ff */
[----:B------:R2:W3:Y:S03]  /*8cd0*/  SYNCS.PHASECHK.TRANS64.TRYWAIT P1, [R3+URZ+0x3800], R4 ;  /* 0x00380004030075a7 */ /* 0x0004e6000802017f */
[----:B---3--:R-:W-:Y:S05]  /*8ce0*/  @!P1 NANOSLEEP.SYNCS 0x989680 ;  /* 0x009896800000995d */ /* 0x008fea0003900000 */
[----:B------:R-:W3:Y:S02]  /*8cf0*/  @!P1 SYNCS.PHASECHK.TRANS64 P1, [R3+URZ+0x3800], R4 ;  /* 0x00380004030095a7 */ /* 0x000ee4000802007f */
[----:B---3--:R-:W-:Y:S05]  /*8d00*/  @!P1 BRA `(.L_x_17) ;  /* 0xfffffffc00ec9947 */ /* 0x008fea000383ffff */
[----:B------:R-:W-:Y:S05]  /*8d10*/  BRA `(.L_x_100) ;  /* 0xffffff80003c7947 */ /* 0x000fea000383ffff */
.L_x_18:
[----:B--2---:R-:W-:-:S04]  /*8d20*/  IMAD.U32 R6, RZ, RZ, UR11 ;  /* 0x0000000bff067e24 */ /* 0x004fc8000f8e00ff */
[----:B------:R2:W3:Y:S03]  /*8d30*/  SYNCS.PHASECHK.TRANS64.TRYWAIT P1, [R6+URZ+-0x8], R3 ;  /* 0xfffff803060075a7 */ /* 0x0004e6000802017f */
[----:B---3--:R-:W-:Y:S05]  /*8d40*/  @!P1 NANOSLEEP.SYNCS 0x989680 ;  /* 0x009896800000995d */ /* 0x008fea0003900000 */
[----:B------:R-:W3:Y:S02]  /*8d50*/  @!P1 SYNCS.PHASECHK.TRANS64 P1, [R6+URZ+-0x8], R3 ;  /* 0xfffff803060095a7 */ /* 0x000ee4000802007f */
[----:B---3--:R-:W-:Y:S05]  /*8d60*/  @!P1 BRA `(.L_x_18) ;  /* 0xfffffffc00ec9947 */ /* 0x008fea000383ffff */
[----:B------:R-:W-:Y:S05]  /*8d70*/  BRA `(.L_x_101) ;  /* 0xffffff8000387947 */ /* 0x000fea000383ffff */
.L_x_20:
[----:B-1----:R-:W-:-:S04]  /*8d80*/  IMAD.U32 R13, RZ, RZ, UR37 ;  /* 0x00000025ff0d7e24 */ /* 0x002fc8000f8e00ff */
[----:B------:R1:W2:Y:S03]  /*8d90*/  SYNCS.PHASECHK.TRANS64.TRYWAIT P2, [R13+URZ+0x3808], R4 ;  /* 0x003808040d0075a7 */ /* 0x0002a6000804017f */
[----:B--2---:R-:W-:Y:S05]  /*8da0*/  @!P2 NANOSLEEP.SYNCS 0x989680 ;  /* 0x009896800000a95d */ /* 0x004fea0003900000 */
[----:B------:R-:W2:Y:S02]  /*8db0*/  @!P2 SYNCS.PHASECHK.TRANS64 P2, [R13+URZ+0x3808], R4 ;  /* 0x003808040d00a5a7 */ /* 0x000ea4000804007f */
[----:B--2---:R-:W-:Y:S05]  /*8dc0*/  @!P2 BRA `(.L_x_20) ;  /* 0xfffffffc00eca947 */ /* 0x004fea000383ffff */
[----:B------:R-:W-:Y:S05]  /*8dd0*/  BRA `(.L_x_102) ;  /* 0xffffff9c00547947 */ /* 0x000fea000383ffff */
.L_x_25:
[----:B-1----:R-:W-:-:S04]  /*8de0*/  IMAD.U32 R6, RZ, RZ, UR6 ;  /* 0x00000006ff067e24 */ /* 0x002fc8000f8e00ff */
[----:B------:R1:W2:Y:S03]  /*8df0*/  SYNCS.PHASECHK.TRANS64.TRYWAIT P3, [R6+URZ+0x3800], R5 ;  /* 0x00380005060075a7 */ /* 0x0002a6000806017f */
[----:B--2---:R-:W-:Y:S05]  /*8e00*/  @!P3 NANOSLEEP.SYNCS 0x989680 ;  /* 0x009896800000b95d */ /* 0x004fea0003900000 */
[----:B------:R-:W2:Y:S02]  /*8e10*/  @!P3 SYNCS.PHASECHK.TRANS64 P3, [R6+URZ+0x3800], R5 ;  /* 0x003800050600b5a7 */ /* 0x000ea4000806007f */
[----:B--2---:R-:W-:Y:S05]  /*8e20*/  @!P3 BRA `(.L_x_25) ;  /* 0xfffffffc00ecb947 */ /* 0x004fea000383ffff */
[----:B------:R-:W-:Y:S05]  /*8e30*/  BRA `(.L_x_103) ;  /* 0xffffff9c00f07947 */ /* 0x000fea000383ffff */
.L_x_29:
[----:B-1----:R-:W-:-:S04]  /*8e40*/  IMAD.U32 R14, RZ, RZ, UR6 ;  /* 0x00000006ff0e7e24 */ /* 0x002fc8000f8e00ff */
[----:B------:R1:W2:Y:S03]  /*8e50*/  SYNCS.PHASECHK.TRANS64.TRYWAIT P3, [R14+URZ+0x3800], R21 ;  /* 0x003800150e0075a7 */ /* 0x0002a6000806017f */
[----:B--2---:R-:W-:Y:S05]  /*8e60*/  @!P3 NANOSLEEP.SYNCS 0x989680 ;  /* 0x009896800000b95d */ /* 0x004fea0003900000 */
[----:B------:R-:W2:Y:S02]  /*8e70*/  @!P3 SYNCS.PHASECHK.TRANS64 P3, [R14+URZ+0x3800], R21 ;  /* 0x003800150e00b5a7 */ /* 0x000ea4000806007f */
[----:B--2---:R-:W-:Y:S05]  /*8e80*/  @!P3 BRA `(.L_x_29) ;  /* 0xfffffffc00ecb947 */ /* 0x004fea000383ffff */
[----:B------:R-:W-:Y:S05]  /*8e90*/  BRA `(.L_x_28) ;  /* 0xffffffb800487947 */ /* 0x000fea000383ffff */
.L_x_37:
[----:B-1----:R-:W-:-:S04]  /*8ea0*/  IMAD.U32 R5, RZ, RZ, UR6 ;  /* 0x00000006ff057e24 */ /* 0x002fc8000f8e00ff */
[----:B------:R1:W2:Y:S03]  /*8eb0*/  SYNCS.PHASECHK.TRANS64.TRYWAIT P3, [R5+URZ+0x3800], R0 ;  /* 0x00380000050075a7 */ /* 0x0002a6000806017f */
[----:B--2---:R-:W-:Y:S05]  /*8ec0*/  @!P3 NANOSLEEP.SYNCS 0x989680 ;  /* 0x009896800000b95d */ /* 0x004fea0003900000 */
[----:B------:R-:W2:Y:S02]  /*8ed0*/  @!P3 SYNCS.PHASECHK.TRANS64 P3, [R5+URZ+0x3800], R0 ;  /* 0x003800000500b5a7 */ /* 0x000ea4000806007f */
[----:B--2---:R-:W-:Y:S05]  /*8ee0*/  @!P3 BRA `(.L_x_37) ;  /* 0xfffffffc00ecb947 */ /* 0x004fea000383ffff */
[----:B------:R-:W-:Y:S05]  /*8ef0*/  BRA `(.L_x_104) ;  /* 0xffffffbc000c7947 */ /* 0x000fea000383ffff */
.L_x_41:
[----:B-1----:R-:W-:-:S04]  /*8f00*/  IMAD.U32 R4, RZ, RZ, UR6 ;  /* 0x00000006ff047e24 */ /* 0x002fc8000f8e00ff */
[----:B------:R1:W2:Y:S03]  /*8f10*/  SYNCS.PHASECHK.TRANS64.TRYWAIT P3, [R4+URZ+0x3800], R15 ;  /* 0x0038000f040075a7 */ /* 0x0002a6000806017f */
[----:B--2---:R-:W-:Y:S05]  /*8f20*/  @!P3 NANOSLEEP.SYNCS 0x989680 ;  /* 0x009896800000b95d */ /* 0x004fea0003900000 */
[----:B------:R-:W2:Y:S02]  /*8f30*/  @!P3 SYNCS.PHASECHK.TRANS64 P3, [R4+URZ+0x3800], R15 ;  /* 0x0038000f0400b5a7 */ /* 0x000ea4000806007f */
[----:B--2---:R-:W-:Y:S05]  /*8f40*/  @!P3 BRA `(.L_x_41) ;  /* 0xfffffffc00ecb947 */ /* 0x004fea000383ffff */
[----:B------:R-:W-:Y:S05]  /*8f50*/  BRA `(.L_x_40) ;  /* 0xffffffd800547947 */ /* 0x000fea000383ffff */
.L_x_57:
[----:B--2---:R-:W-:-:S04]  /*8f60*/  IMAD.U32 R3, RZ, RZ, UR11 ;  /* 0x0000000bff037e24 */ /* 0x004fc8000f8e00ff */
[----:B------:R2:W3:Y:S03]  /*8f70*/  SYNCS.PHASECHK.TRANS64.TRYWAIT P0, [R3+URZ+0x8], R0 ;  /* 0x00000800030075a7 */ /* 0x0004e6000800017f */
[----:B---3--:R-:W-:Y:S05]  /*8f80*/  @!P0 NANOSLEEP.SYNCS 0x989680 ;  /* 0x009896800000895d */ /* 0x008fea0003900000 */
[----:B------:R-:W3:Y:S02]  /*8f90*/  @!P0 SYNCS.PHASECHK.TRANS64 P0, [R3+URZ+0x8], R0 ;  /* 0x00000800030085a7 */ /* 0x000ee4000800007f */
[----:B---3--:R-:W-:Y:S05]  /*8fa0*/  @!P0 BRA `(.L_x_57) ;  /* 0xfffffffc00ec8947 */ /* 0x008fea000383ffff */
[----:B------:R-:W-:Y:S05]  /*8fb0*/  BRA `(.L_x_105) ;  /* 0xffffffe000607947 */ /* 0x000fea000383ffff */
.L_x_69:
[----:B--2---:R2:W4:Y:S02]  /*8fc0*/  SYNCS.PHASECHK.TRANS64.TRYWAIT P0, [R4+URZ+0x3860], R3 ;  /* 0x00386003040075a7 */ /* 0x004524000800017f */
[----:B----4-:R-:W-:Y:S05]  /*8fd0*/  @!P0 NANOSLEEP.SYNCS 0x989680 ;  /* 0x009896800000895d */ /* 0x010fea0003900000 */
[----:B------:R-:W4:Y:S02]  /*8fe0*/  @!P0 SYNCS.PHASECHK.TRANS64 P0, [R4+URZ+0x3860], R3 ;  /* 0x00386003040085a7 */ /* 0x000f24000800007f */
[----:B----4-:R-:W-:Y:S05]  /*8ff0*/  @!P0 BRA `(.L_x_69) ;  /* 0xfffffffc00f08947 */ /* 0x010fea000383ffff */
[----:B------:R-:W-:Y:S05]  /*9000*/  BRA `(.L_x_106) ;  /* 0xffffffec005c7947 */ /* 0x000fea000383ffff */
.L_x_74:
[----:B-1----:R1:W2:Y:S02]  /*9010*/  SYNCS.PHASECHK.TRANS64.TRYWAIT P0, [R2+URZ+0x3828], R5 ;  /* 0x00382805020075a7 */ /* 0x0022a4000800017f */
[----:B--2---:R-:W-:Y:S05]  /*9020*/  @!P0 NANOSLEEP.SYNCS 0x989680 ;  /* 0x009896800000895d */ /* 0x004fea0003900000 */
[----:B------:R-:W2:Y:S02]  /*9030*/  @!P0 SYNCS.PHASECHK.TRANS64 P0, [R2+URZ+0x3828], R5 ;  /* 0x00382805020085a7 */ /* 0x000ea4000800007f */
[----:B--2---:R-:W-:Y:S05]  /*9040*/  @!P0 BRA `(.L_x_74) ;  /* 0xfffffffc00f08947 */ /* 0x004fea000383ffff */
[----:B------:R-:W-:Y:S05]  /*9050*/  BRA `(.L_x_107) ;  /* 0xffffffec00e07947 */ /* 0x000fea000383ffff */
.L_x_79:
[----:B-1----:R1:W2:Y:S02]  /*9060*/  SYNCS.PHASECHK.TRANS64.TRYWAIT P0, [R5+URZ+0x3860], R6 ;  /* 0x00386006050075a7 */ /* 0x0022a4000800017f */
[----:B--2---:R-:W-:Y:S05]  /*9070*/  @!P0 NANOSLEEP.SYNCS 0x989680 ;  /* 0x009896800000895d */ /* 0x004fea0003900000 */
[----:B------:R-:W2:Y:S02]  /*9080*/  @!P0 SYNCS.PHASECHK.TRANS64 P0, [R5+URZ+0x3860], R6 ;  /* 0x00386006050085a7 */ /* 0x000ea4000800007f */
[----:B--2---:R-:W-:Y:S05]  /*9090*/  @!P0 BRA `(.L_x_79) ;  /* 0xfffffffc00f08947 */ /* 0x004fea000383ffff */
[----:B------:R-:W-:Y:S05]  /*90a0*/  BRA `(.L_x_108) ;  /* 0xfffffff0005c7947 */ /* 0x000fea000383ffff */
.L_x_84:
[----:B-1----:R1:W2:Y:S02]  /*90b0*/  SYNCS.PHASECHK.TRANS64.TRYWAIT P0, [R4+URZ+0x3828], R7 ;  /* 0x00382807040075a7 */ /* 0x0022a4000800017f */
[----:B--2---:R-:W-:Y:S05]  /*90c0*/  @!P0 NANOSLEEP.SYNCS 0x989680 ;  /* 0x009896800000895d */ /* 0x004fea0003900000 */
[----:B------:R-:W2:Y:S02]  /*90d0*/  @!P0 SYNCS.PHASECHK.TRANS64 P0, [R4+URZ+0x3828], R7 ;  /* 0x00382807040085a7 */ /* 0x000ea4000800007f */
[----:B--2---:R-:W-:Y:S05]  /*90e0*/  @!P0 BRA `(.L_x_84) ;  /* 0xfffffffc00f08947 */ /* 0x004fea000383ffff */
[----:B------:R-:W-:Y:S05]  /*90f0*/  BRA `(.L_x_109) ;  /* 0xfffffff000e47947 */ /* 0x000fea000383ffff */
.L_x_90:
[----:B-1----:R1:W2:Y:S02]  /*9100*/  SYNCS.PHASECHK.TRANS64.TRYWAIT P4, [R6+URZ+0x3828], R5 ;  /* 0x00382805060075a7 */ /* 0x0022a4000808017f */
[----:B--2---:R-:W-:Y:S05]  /*9110*/  @!P4 NANOSLEEP.SYNCS 0x989680 ;  /* 0x009896800000c95d */ /* 0x004fea0003900000 */
[----:B------:R-:W2:Y:S02]  /*9120*/  @!P4 SYNCS.PHASECHK.TRANS64 P4, [R6+URZ+0x3828], R5 ;  /* 0x003828050600c5a7 */ /* 0x000ea4000808007f */
[----:B--2---:R-:W-:Y:S05]  /*9130*/  @!P4 BRA `(.L_x_90) ;  /* 0xfffffffc00f0c947 */ /* 0x004fea000383ffff */
[----:B------:R-:W-:Y:S05]  /*9140*/  BRA `(.L_x_110) ;  /* 0xfffffff4009c7947 */ /* 0x000fea000383ffff */
.L_x_95:
[----:B-1----:R1:W2:Y:S02]  /*9150*/  SYNCS.PHASECHK.TRANS64.TRYWAIT P4, [R6+URZ+0x3828], R7 ;  /* 0x00382807060075a7 */ /* 0x0022a4000808017f */
[----:B--2---:R-:W-:Y:S05]  /*9160*/  @!P4 NANOSLEEP.SYNCS 0x989680 ;  /* 0x009896800000c95d */ /* 0x004fea0003900000 */
[----:B------:R-:W2:Y:S02]  /*9170*/  @!P4 SYNCS.PHASECHK.TRANS64 P4, [R6+URZ+0x3828], R7 ;  /* 0x003828070600c5a7 */ /* 0x000ea4000808007f */
[----:B--2---:R-:W-:Y:S05]  /*9180*/  @!P4 BRA `(.L_x_95) ;  /* 0xfffffffc00f0c947 */ /* 0x004fea000383ffff */
[----:B------:R-:W-:Y:S05]  /*9190*/  BRA `(.L_x_111) ;  /* 0xfffffff800247947 */ /* 0x000fea000383ffff */
        .weak           $__internal_0_$__cuda_sm20_rcp_rn_f32_slowpath
        .type           $__internal_0_$__cuda_sm20_rcp_rn_f32_slowpath,@function
        .size           $__internal_0_$__cuda_sm20_rcp_rn_f32_slowpath,(.L_x_117 - $__internal_0_$__cuda_sm20_rcp_rn_f32_slowpath)
$__internal_0_$__cuda_sm20_rcp_rn_f32_slowpath:
[----:B------:R-:W-:Y:S01]  /*91a0*/  IMAD.SHL.U32 R0, R2, 0x2, RZ ;  /* 0x0000000202007824 */ /* 0x000fe200078e00ff */
[----:B------:R-:W-:Y:S04]  /*91b0*/  BSSY B2, `(.L_x_112) ;  /* 0x0000030000027945 */ /* 0x000fe80003800000 */
[----:B------:R-:W-:-:S04]  /*91c0*/  SHF.R.U32.HI R18, RZ, 0x18, R0 ;  /* 0x00000018ff127819 */ /* 0x000fc80000011600 */
[----:B------:R-:W-:-:S13]  /*91d0*/  ISETP.NE.U32.AND P0, PT, R18, RZ, PT ;  /* 0x000000ff1200720c */ /* 0x000fda0003f05070 */
[----:B------:R-:W-:Y:S05]  /*91e0*/  @P0 BRA `(.L_x_113) ;  /* 0x0000000000280947 */ /* 0x000fea0003800000 */
[----:B------:R-:W-:-:S05]  /*91f0*/  IMAD.SHL.U32 R0, R2, 0x2, RZ ;  /* 0x0000000202007824 */ /* 0x000fca00078e00ff */
[----:B------:R-:W-:-:S13]  /*9200*/  ISETP.NE.AND P0, PT, R0, RZ, PT ;  /* 0x000000ff0000720c */ /* 0x000fda0003f05270 */
[----:B------:R-:W-:Y:S01]  /*9210*/  @P0 FFMA R10, R2, 1.84467440737095516160e+19, RZ ;  /* 0x5f800000020a0823 */ /* 0x000fe200000000ff */
[----:B------:R-:W-:Y:S08]  /*9220*/  @!P0 MUFU.RCP R3, R2 ;  /* 0x0000000200038308 */ /* 0x000ff00000001000 */
[----:B------:R-:W1:Y:S02]  /*9230*/  @P0 MUFU.RCP R13, R10 ;  /* 0x0000000a000d0308 */ /* 0x000e640000001000 */
[----:B-1----:R-:W-:-:S04]  /*9240*/  @P0 FFMA R0, R10, R13, -1 ;  /* 0xbf8000000a000423 */ /* 0x002fc8000000000d */
[----:B------:R-:W-:-:S04]  /*9250*/  @P0 FADD.FTZ R0, -R0, -RZ ;  /* 0x800000ff00000221 */ /* 0x000fc80000010100 */
[----:B------:R-:W-:-:S04]  /*9260*/  @P0 FFMA R0, R13, R0, R13 ;  /* 0x000000000d000223 */ /* 0x000fc8000000000d */
[----:B------:R-:W-:Y:S01]  /*9270*/  @P0 FFMA R3, R0, 1.84467440737095516160e+19, RZ ;  /* 0x5f80000000030823 */ /* 0x000fe200000000ff */
[----:B------:R-:W-:Y:S06]  /*9280*/  BRA `(.L_x_114) ;  /* 0x0000000000887947 */ /* 0x000fec0003800000 */
.L_x_113:
[----:B------:R-:W-:-:S05]  /*9290*/  VIADD R19, R18, 0xffffff03 ;  /* 0xffffff0312137836 */ /* 0x000fca0000000000 */
[----:B------:R-:W-:-:S13]  /*92a0*/  ISETP.GT.U32.AND P0, PT, R19, 0x1, PT ;  /* 0x000000011300780c */ /* 0x000fda0003f04070 */
[----:B------:R-:W-:Y:S05]  /*92b0*/  @P0 BRA `(.L_x_115) ;  /* 0x0000000000780947 */ /* 0x000fea0003800000 */
[----:B------:R-:W-:Y:S01]  /*92c0*/  LOP3.LUT R0, R2, 0x7fffff, RZ, 0xc0, !PT ;  /* 0x007fffff02007812 */ /* 0x000fe200078ec0ff */
[----:B------:R-:W-:-:S03]  /*92d0*/  IMAD.MOV.U32 R14, RZ, RZ, 0x3 ;  /* 0x00000003ff0e7424 */ /* 0x000fc600078e00ff */
[----:B------:R-:W-:Y:S02]  /*92e0*/  LOP3.LUT R0, R0, 0x3f800000, RZ, 0xfc, !PT ;  /* 0x3f80000000007812 */ /* 0x000fe400078efcff */
[----:B------:R-:W-:Y:S02]  /*92f0*/  SHF.L.U32 R14, R14, R19, RZ ;  /* 0x000000130e0e7219 */ /* 0x000fe400000006ff */
[----:B------:R-:W1:Y:S02]  /*9300*/  MUFU.RCP R3, R0 ;  /* 0x0000000000037308 */ /* 0x000e640000001000 */
[----:B-1----:R-:W-:-:S04]  /*9310*/  FFMA R10, R0, R3, -1 ;  /* 0xbf800000000a7423 */ /* 0x002fc80000000003 */
[----:B------:R-:W-:-:S04]  /*9320*/  FADD.FTZ R10, -R10, -RZ ;  /* 0x800000ff0a0a7221 */ /* 0x000fc80000010100 */
[CCC-:B------:R-:W-:Y:S01]  /*9330*/  FFMA.RM R12, R3.reuse, R10.reuse, R3.reuse ;  /* 0x0000000a030c7223 */ /* 0x1c0fe20000004003 */
[----:B------:R-:W-:-:S04]  /*9340*/  FFMA.RP R13, R3, R10, R3 ;  /* 0x0000000a030d7223 */ /* 0x000fc80000008003 */
[C---:B------:R-:W-:Y:S02]  /*9350*/  LOP3.LUT R3, R12.reuse, 0x7fffff, RZ, 0xc0, !PT ;  /* 0x007fffff0c037812 */ /* 0x040fe400078ec0ff */
[----:B------:R-:W-:Y:S02]  /*9360*/  FSETP.NEU.FTZ.AND P0, PT, R12, R13, PT ;  /* 0x0000000d0c00720b */ /* 0x000fe40003f1d000 */
[----:B------:R-:W-:Y:S02]  /*9370*/  LOP3.LUT R3, R3, 0x800000, RZ, 0xfc, !PT ;  /* 0x0080000003037812 */ /* 0x000fe400078efcff */
[----:B------:R-:W-:Y:S02]  /*9380*/  SEL R10, RZ, 0xffffffff, !P0 ;  /* 0xffffffffff0a7807 */ /* 0x000fe40004000000 */
[----:B------:R-:W-:-:S03]  /*9390*/  LOP3.LUT R14, R14, R3, RZ, 0xc0, !PT ;  /* 0x000000030e0e7212 */ /* 0x000fc600078ec0ff */
[----:B------:R-:W-:Y:S01]  /*93a0*/  IMAD.MOV R10, RZ, RZ, -R10 ;  /* 0x000000ffff0a7224 */ /* 0x000fe200078e0a0a */
[----:B------:R-:W-:-:S04]  /*93b0*/  SHF.R.U32.HI R14, RZ, R19, R14 ;  /* 0x00000013ff0e7219 */ /* 0x000fc8000001160e */
[----:B------:R-:W-:Y:S02]  /*93c0*/  LOP3.LUT P1, RZ, R10, R19, R3, 0xf8, !PT ;  /* 0x000000130aff7212 */ /* 0x000fe4000782f803 */
[C---:B------:R-:W-:Y:S02]  /*93d0*/  LOP3.LUT P0, RZ, R14.reuse, 0x1, RZ, 0xc0, !PT ;  /* 0x000000010eff7812 */ /* 0x040fe4000780c0ff */
[----:B------:R-:W-:-:S04]  /*93e0*/  LOP3.LUT P2, RZ, R14, 0x2, RZ, 0xc0, !PT ;  /* 0x000000020eff7812 */ /* 0x000fc8000784c0ff */
[----:B------:R-:W-:Y:S02]  /*93f0*/  PLOP3.LUT P0, PT, P0, P1, P2, 0xe0, 0x0 ;  /* 0x000000000000781c */ /* 0x000fe40000703c20 */
[----:B------:R-:W-:Y:S02]  /*9400*/  LOP3.LUT P1, RZ, R2, 0x7fffff, RZ, 0xc0, !PT ;  /* 0x007fffff02ff7812 */ /* 0x000fe4000782c0ff */
[----:B------:R-:W-:-:S05]  /*9410*/  SEL R0, RZ, 0x1, !P0 ;  /* 0x00000001ff007807 */ /* 0x000fca0004000000 */
[----:B------:R-:W-:-:S05]  /*9420*/  IMAD.MOV R0, RZ, RZ, -R0 ;  /* 0x000000ffff007224 */ /* 0x000fca00078e0a00 */
[----:B------:R-:W-:Y:S01]  /*9430*/  ISETP.GE.AND P0, PT, R0, RZ, PT ;  /* 0x000000ff0000720c */ /* 0x000fe20003f06270 */
[----:B------:R-:W-:-:S05]  /*9440*/  VIADD R0, R18, 0xffffff04 ;  /* 0xffffff0412007836 */ /* 0x000fca0000000000 */
[----:B------:R-:W-:-:S07]  /*9450*/  SHF.R.U32.HI R3, RZ, R0, R3 ;  /* 0x00000000ff037219 */ /* 0x000fce0000011603 */
[----:B------:R-:W-:-:S04]  /*9460*/  @!P0 VIADD R3, R3, 0x1 ;  /* 0x0000000103038836 */ /* 0x000fc80000000000 */
[----:B------:R-:W-:-:S05]  /*9470*/  @!P1 IMAD.SHL.U32 R3, R3, 0x2, RZ ;  /* 0x0000000203039824 */ /* 0x000fca00078e00ff */
[----:B------:R-:W-:Y:S01]  /*9480*/  LOP3.LUT R3, R3, 0x80000000, R2, 0xf8, !PT ;  /* 0x8000000003037812 */ /* 0x000fe200078ef802 */
[----:B------:R-:W-:Y:S06]  /*9490*/  BRA `(.L_x_114) ;  /* 0x0000000000047947 */ /* 0x000fec0003800000 */
.L_x_115:
[----:B------:R1:W2:Y:S02]  /*94a0*/  MUFU.RCP R3, R2 ;  /* 0x0000000200037308 */ /* 0x0002a40000001000 */
.L_x_114:
[----:B------:R-:W-:Y:S05]  /*94b0*/  BSYNC B2 ;  /* 0x0000000000027941 */ /* 0x000fea0003800000 */
.L_x_112:
[----:B--2---:R-:W-:Y:S02]  /*94c0*/  IMAD.MOV.U32 R0, RZ, RZ, R3 ;  /* 0x000000ffff007224 */ /* 0x004fe400078e0003 */
[----:B-1----:R-:W-:Y:S02]  /*94d0*/  IMAD.MOV.U32 R2, RZ, RZ, R15 ;  /* 0x000000ffff027224 */ /* 0x002fe400078e000f */
[----:B------:R-:W-:-:S04]  /*94e0*/  IMAD.MOV.U32 R3, RZ, RZ, 0x0 ;  /* 0x00000000ff037424 */ /* 0x000fc800078e00ff */
[----:B------:R-:W-:Y:S05]  /*94f0*/  RET.REL.NODEC R2 `(_ZN7cutlass13device_kernelINS_4fmha6kernel28FmhaKernelTmaWarpSpecializedINS1_10collective30FmhaMainloopTmaWarpSpecializedINS_12float_e4m3_tEffN4cute5tupleIJNS7_1CILi128EEENS9_ILi64EEENS9_ILi32EEEEEENS8_IJiNS9_ILi1EEENS8_IJiiEEEEEESG_NS8_IJSE_iSF_EEENS4_14ResidualFusionEJEEENS4_15FmhaFwdEpilogueIS6_fNS8_IJSB_SC_SB_EEEEENS2_23IndividualTileSchedulerEJEEEEEvNT_6ParamsE) ;  /* 0xffffff6802c07950 */ /* 0x000fea0003c3ffff */
.L_x_116:
[----:B------:R-:W-:-:S00]  /*9500*/  BRA `(.L_x_116) ;  /* 0xfffffffc00fc7947 */ /* 0x000fc0000383ffff */
[----:B------:R-:W-:-:S00]  /*9510*/  NOP ;  /* 0x0000000000007918 */ /* 0x000fc00000000000 */
        /* <DEDUP_REMOVED lines=14> */
.L_x_117:


//--------------------- .nv.global.init           --------------------------
	.section	.nv.global.init,"aw",@progbits
.nv.global.init:
	.type		$str$24,@object
	.size		$str$24,($str$25 - $str$24)
$str$24:
        /*0000*/ 	.byte	0x28, 0x61, 0x64, 0x64, 0x72, 0x65, 0x73, 0x73, 0x20, 0x26, 0x20, 0x6d, 0x61, 0x73, 0x6b, 0x29
        /*0010*/ 	.byte	0x20, 0x3d, 0x3d, 0x20, 0x30, 0x00
	.type		$str$25,@object
	.size		$str$25,(__unnamed_1 - $str$25)
$str$25:
        /*0016*/ 	.byte	0x2f, 0x74, 0x6d, 0x70, 0x2f, 0x63, 0x75, 0x74, 0x6c, 0x61, 0x73, 0x73, 0x5f, 0x73, 0x77, 0x65
        /*0026*/ 	.byte	0x65, 0x70, 0x5f, 0x73, 0x72, 0x63, 0x2f, 0x69, 0x6e, 0x63, 0x6c, 0x75, 0x64, 0x65, 0x2f, 0x63
        /*0036*/ 	.byte	0x75, 0x74, 0x65, 0x2f, 0x70, 0x6f, 0x69, 0x6e, 0x74, 0x65, 0x72, 0x5f, 0x66, 0x6c, 0x61, 0x67
        /*0046*/ 	.byte	0x67, 0x65, 0x64, 0x2e, 0x68, 0x70, 0x70, 0x00
	.type		__unnamed_1,@object
	.size		__unnamed_1,(.L_0 - __unnamed_1)
__unnamed_1:
        /*004e*/ 	.byte	0x61, 0x75, 0x74, 0x6f, 0x20, 0x63, 0x75, 0x74, 0x65, 0x3a, 0x3a, 0x61, 0x73, 0x5f, 0x70, 0x6f
        /* <DEDUP_REMOVED lines=27> */
        /*020e*/ 	.byte	0x43, 0x3c, 0x30, 0x3e, 0x3e, 0x3e, 0x3e, 0x3e, 0x5d, 0x00
.L_0:


//--------------------- .nv.shared._ZN7cutlass13device_kernelINS_4fmha6kernel28FmhaKernelTmaWarpSpecializedINS1_10collective30FmhaMainloopTmaWarpSpecializedINS_12float_e4m3_tEffN4cute5tupleIJNS7_1CILi128EEENS9_ILi64EEENS9_ILi32EEEEEENS8_IJiNS9_ILi1EEENS8_IJiiEEEEEESG_NS8_IJSE_iSF_EEENS4_14ResidualFusionEJEEENS4_15FmhaFwdEpilogueIS6_fNS8_IJSB_SC_SB_EEEEENS2_23IndividualTileSchedulerEJEEEEEvNT_6ParamsE --------------------------
	.section	.nv.shared._ZN7cutlass13device_kernelINS_4fmha6kernel28FmhaKernelTmaWarpSpecializedINS1_10collective30FmhaMainloopTmaWarpSpecializedINS_12float_e4m3_tEffN4cute5tupleIJNS7_1CILi128EEENS9_ILi64EEENS9_ILi32EEEEEENS8_IJiNS9_ILi1EEENS8_IJiiEEEEEESG_NS8_IJSE_iSF_EEENS4_14ResidualFusionEJEEENS4_15FmhaFwdEpilogueIS6_fNS8_IJSB_SC_SB_EEEEENS2_23IndividualTileSchedulerEJEEEEEvNT_6ParamsE,"aw",@nobits
	.sectionflags	@""
	.align	16
	.zero		1024


//--------------------- .nv.shared.reserved.0     --------------------------
	.section	.nv.shared.reserved.0,"aw",@nobits
	.weak		__nv_reservedSMEM_offset_0_alias
	.size		__nv_reservedSMEM_offset_0_alias, 0, 0
	.other		__nv_reservedSMEM_offset_0_alias,@"STO_CUDA_RESERVED_SHARED STV_DEFAULT"
__nv_reservedSMEM_offset_0_alias:
	.zero		0


//--------------------- .nv.global                --------------------------
	.section	.nv.global,"aw",@nobits
.nv.global:
	.type		_ZN39_INTERNAL_a63e97fa_4_k_cu_262252b0_30504cute1_E,@object
	.size		_ZN39_INTERNAL_a63e97fa_4_k_cu_262252b0_30504cute1_E,(_ZN39_INTERNAL_a63e97fa_4_k_cu_262252b0_30504cuda3std3__45__cpo6cbeginE - _ZN39_INTERNAL_a63e97fa_4_k_cu_262252b0_30504cute1_E)
_ZN39_INTERNAL_a63e97fa_4_k_cu_262252b0_30504cute1_E:
	.zero		1
	.type		_ZN39_INTERNAL_a63e97fa_4_k_cu_262252b0_30504cuda3std3__45__cpo6cbeginE,@object
	.size		_ZN39_INTERNAL_a63e97fa_4_k_cu_262252b0_30504cuda3std3__45__cpo6cbeginE,(_ZN39_INTERNAL_a63e97fa_4_k_cu_262252b0_30504cuda3std3__48in_placeE - _ZN39_INTERNAL_a63e97fa_4_k_cu_262252b0_30504cuda3std3__45__cpo6cbeginE)
_ZN39_INTERNAL_a63e97fa_4_k_cu_262252b0_30504cuda3std3__45__cpo6cbeginE:
	.zero		1
	.type		_ZN39_INTERNAL_a63e97fa_4_k_cu_262252b0_30504cuda3std3__48in_placeE,@object
	.size		_ZN39_INTERNAL_a63e97fa_4_k_cu_262252b0_30504cuda3std3__48in_placeE,(_ZN39_INTERNAL_a63e97fa_4_k_cu_262252b0_30504cuda3std6ranges3__45__cpo9iter_moveE - _ZN39_INTERNAL_a63e97fa_4_k_cu_262252b0_30504cuda3std3__48in_placeE)
_ZN39_INTERNAL_a63e97fa_4_k_cu_262252b0_30504cuda3std3__48in_placeE:
	.zero		1
	.type		_ZN39_INTERNAL_a63e97fa_4_k_cu_262252b0_30504cuda3std6ranges3__45__cpo9iter_moveE,@object
	.size		_ZN39_INTERNAL_a63e97fa_4_k_cu_262252b0_30504cuda3std6ranges3__45__cpo9iter_moveE,(_ZN39_INTERNAL_a63e97fa_4_k_cu_262252b0_30504cuda3std3__45__cpo5beginE - _ZN39_INTERNAL_a63e97fa_4_k_cu_262252b0_30504cuda3std6ranges3__45__cpo9iter_moveE)
_ZN39_INTERNAL_a63e97fa_4_k_cu_262252b0_30504cuda3std6ranges3__45__cpo9iter_moveE:
	.zero		1
	.type		_ZN39_INTERNAL_a63e97fa_4_k_cu_262252b0_30504cuda3std3__45__cpo5beginE,@object
	.size		_ZN39_INTERNAL_a63e97fa_4_k_cu_262252b0_30504cuda3std3__45__cpo5beginE,(_ZN39_INTERNAL_a63e97fa_4_k_cu_262252b0_30504cuda3std3__441_GLOBAL__N__a63e97fa_4_k_cu_262252b0_30506ignoreE - _ZN39_INTERNAL_a63e97fa_4_k_cu_262252b0_30504cuda3std3__45__cpo5beginE)
_ZN39_INTERNAL_a63e97fa_4_k_cu_262252b0_30504cuda3std3__45__cpo5beginE:
	.zero		1
	.type		_ZN39_INTERNAL_a63e97fa_4_k_cu_262252b0_30504cuda3std3__441_GLOBAL__N__a63e97fa_4_k_cu_262252b0_30506ignoreE,@object
	.size		_ZN39_INTERNAL_a63e97fa_4_k_cu_262252b0_30504cuda3std3__441_GLOBAL__N__a63e97fa_4_k_cu_262252b0_30506ignoreE,(_ZN39_INTERNAL_a63e97fa_4_k_cu_262252b0_30504cute7productE - _ZN39_INTERNAL_a63e97fa_4_k_cu_262252b0_30504cuda3std3__441_GLOBAL__N__a63e97fa_4_k_cu_262252b0_30506ignoreE)
_ZN39_INTERNAL_a63e97fa_4_k_cu_262252b0_30504cuda3std3__441_GLOBAL__N__a63e97fa_4_k_cu_262252b0_30506ignoreE:
	.zero		1
	.type		_ZN39_INTERNAL_a63e97fa_4_k_cu_262252b0_30504cute7productE,@object
	.size		_ZN39_INTERNAL_a63e97fa_4_k_cu_262252b0_30504cute7productE,(_ZN39_INTERNAL_a63e97fa_4_k_cu_262252b0_30504cuda3std3__45__cpo3endE - _ZN39_INTERNAL_a63e97fa_4_k_cu_262252b0_30504cute7productE)
_ZN39_INTERNAL_a63e97fa_4_k_cu_262252b0_30504cute7productE:
	.zero		1
	.type		_ZN39_INTERNAL_a63e97fa_4_k_cu_262252b0_30504cuda3std3__45__cpo3endE,@object
	.size		_ZN39_INTERNAL_a63e97fa_4_k_cu_262252b0_30504cuda3std3__45__cpo3endE,(_ZN39_INTERNAL_a63e97fa_4_k_cu_262252b0_30504cuda3std3__419piecewise_constructE - _ZN39_INTERNAL_a63e97fa_4_k_cu_262252b0_30504cuda3std3__45__cpo3endE)
_ZN39_INTERNAL_a63e97fa_4_k_cu_262252b0_30504cuda3std3__45__cpo3endE:
	.zero		1
	.type		_ZN39_INTERNAL_a63e97fa_4_k_cu_262252b0_30504cuda3std3__419piecewise_constructE,@object
	.size		_ZN39_INTERNAL_a63e97fa_4_k_cu_262252b0_30504cuda3std3__419piecewise_constructE,(_ZN39_INTERNAL_a63e97fa_4_k_cu_262252b0_30504cuda3std3__45__cpo4cendE - _ZN39_INTERNAL_a63e97fa_4_k_cu_262252b0_30504cuda3std3__419piecewise_constructE)
_ZN39_INTERNAL_a63e97fa_4_k_cu_262252b0_30504cuda3std3__419piecewise_constructE:
	.zero		1
	.type		_ZN39_INTERNAL_a63e97fa_4_k_cu_262252b0_30504cuda3std3__45__cpo4cendE,@object
	.size		_ZN39_INTERNAL_a63e97fa_4_k_cu_262252b0_30504cuda3std3__45__cpo4cendE,(_ZN39_INTERNAL_a63e97fa_4_k_cu_262252b0_30504cuda3std6ranges3__45__cpo4swapE - _ZN39_INTERNAL_a63e97fa_4_k_cu_262252b0_30504cuda3std3__45__cpo4cendE)
_ZN39_INTERNAL_a63e97fa_4_k_cu_262252b0_30504cuda3std3__45__cpo4cendE:
	.zero		1
	.type		_ZN39_INTERNAL_a63e97fa_4_k_cu_262252b0_30504cuda3std6ranges3__45__cpo4swapE,@object
	.size		_ZN39_INTERNAL_a63e97fa_4_k_cu_262252b0_30504cuda3std6ranges3__45__cpo4swapE,(.L_8 - _ZN39_INTERNAL_a63e97fa_4_k_cu_262252b0_30504cuda3std6ranges3__45__cpo4swapE)
_ZN39_INTERNAL_a63e97fa_4_k_cu_262252b0_30504cuda3std6ranges3__45__cpo4swapE:
	.zero		1
.L_8:


//--------------------- .nv.constant0._ZN7cutlass13device_kernelINS_4fmha6kernel28FmhaKernelTmaWarpSpecializedINS1_10collective30FmhaMainloopTmaWarpSpecializedINS_12float_e4m3_tEffN4cute5tupleIJNS7_1CILi128EEENS9_ILi64EEENS9_ILi32EEEEEENS8_IJiNS9_ILi1EEENS8_IJiiEEEEEESG_NS8_IJSE_iSF_EEENS4_14ResidualFusionEJEEENS4_15FmhaFwdEpilogueIS6_fNS8_IJSB_SC_SB_EEEEENS2_23IndividualTileSchedulerEJEEEEEvNT_6ParamsE --------------------------
	.section	.nv.constant0._ZN7cutlass13device_kernelINS_4fmha6kernel28FmhaKernelTmaWarpSpecializedINS1_10collective30FmhaMainloopTmaWarpSpecializedINS_12float_e4m3_tEffN4cute5tupleIJNS7_1CILi128EEENS9_ILi64EEENS9_ILi32EEEEEENS8_IJiNS9_ILi1EEENS8_IJiiEEEEEESG_NS8_IJSE_iSF_EEENS4_14ResidualFusionEJEEENS4_15FmhaFwdEpilogueIS6_fNS8_IJSB_SC_SB_EEEEENS2_23IndividualTileSchedulerEJEEEEEvNT_6ParamsE,"a",@progbits
	.sectionflags	@""
	.align	4
.nv.constant0._ZN7cutlass13device_kernelINS_4fmha6kernel28FmhaKernelTmaWarpSpecializedINS1_10collective30FmhaMainloopTmaWarpSpecializedINS_12float_e4m3_tEffN4cute5tupleIJNS7_1CILi128EEENS9_ILi64EEENS9_ILi32EEEEEENS8_IJiNS9_ILi1EEENS8_IJiiEEEEEESG_NS8_IJSE_iSF_EEENS4_14ResidualFusionEJEEENS4_15FmhaFwdEpilogueIS6_fNS8_IJSB_SC_SB_EEEEENS2_23IndividualTileSchedulerEJEEEEEvNT_6ParamsE:
	.zero		2688


//--------------------- SYMBOLS --------------------------

	.type		.nv.reservedSmem.offset0,@object
	.size		.nv.reservedSmem.offset0,0x4
	.type		__assertfail,@function
